// auto-generated by cutlass_sweep.gemm — config: {"arch": "sm_90", "cluster_m": 1, "cluster_n": 1, "dtype": "fp32", "dtype_b": "fp32", "layout": "nt", "stages": 0, "tile_k": 32, "tile_m": 128, "tile_n": 64}
#include "cutlass/cutlass.h"
#include "cutlass/gemm/collective/collective_builder.hpp"
#include "cutlass/gemm/device/gemm_universal_adapter.h"
#include "cutlass/gemm/kernel/gemm_universal.hpp"
#include "cutlass/epilogue/collective/collective_builder.hpp"

using ElemA = float;
using ElemB = float;
using ElemCD = float;
using Acc  = float;
using TileShape    = cute::Shape<cute::_128, cute::_64, cute::_32>;
using ClusterShape = cute::Shape<cute::_1, cute::_1, cute::_1>;

using CollectiveEpilogue = typename cutlass::epilogue::collective::CollectiveBuilder<
    cutlass::arch::Sm90, cutlass::arch::OpClassTensorOp,
    TileShape, ClusterShape,
    cutlass::epilogue::collective::EpilogueTileAuto,
    Acc, Acc,
    ElemCD, cutlass::layout::RowMajor, 128 / cutlass::sizeof_bits<ElemCD>::value,
    ElemCD, cutlass::layout::RowMajor, 128 / cutlass::sizeof_bits<ElemCD>::value,
    cutlass::epilogue::collective::EpilogueScheduleAuto
  >::CollectiveOp;

using CollectiveMainloop = typename cutlass::gemm::collective::CollectiveBuilder<
    cutlass::arch::Sm90, cutlass::arch::OpClassTensorOp,
    ElemA, cutlass::layout::RowMajor, 128 / cutlass::sizeof_bits<ElemA>::value,
    ElemB, cutlass::layout::ColumnMajor, 128 / cutlass::sizeof_bits<ElemB>::value,
    Acc,
    TileShape, ClusterShape,
    cutlass::gemm::collective::StageCountAutoCarveout<static_cast<int>(sizeof(typename CollectiveEpilogue::SharedStorage))>,
    cutlass::gemm::collective::KernelScheduleAuto
  >::CollectiveOp;

using GemmKernel = cutlass::gemm::kernel::GemmUniversal<
    cute::Shape<int,int,int,int>,
    CollectiveMainloop,
    CollectiveEpilogue
>;
using Gemm = cutlass::gemm::device::GemmUniversalAdapter<GemmKernel>;

// Force the device kernel symbol into the cubin without needing a host main.
auto* _anchor = &cutlass::device_kernel<GemmKernel>;


// ===== COMPILED SASS (sm_90a) =====

	.target	sm_90a

	.elftype	@"ET_EXEC"


//--------------------- .note.nv.tkinfo           --------------------------
	.section	.note.nv.tkinfo,"",@"SHT_NOTE"
	.sectionflags	@"SHF_NOTE_NV_TKINFO"
	.tkinfo
        /*0018*/ 	.word	0x00000002
        /*0030*/ 	.string	""
        /*0030*/ 	.string	"ptxas"
        /*0030*/ 	.string	"Cuda compilation tools, release 13.0, V13.0.88"
        /*0030*/ 	.string	"Build cuda_13.0.r13.0/compiler.36424714_0"
        /*0030*/ 	.string	"-arch sm_90a -m 64 "



//--------------------- .note.nv.cuinfo           --------------------------
	.section	.note.nv.cuinfo,"",@"SHT_NOTE"
	.sectionflags	@"SHF_NOTE_NV_CUINFO"
        /*0018*/ 	.short	0x0002
        /*001a*/ 	.short	0x005a
        /*001c*/ 	.short	0x0082
	.zero		2


//--------------------- .nv.info                  --------------------------
	.section	.nv.info,"",@"SHT_CUDA_INFO"
	.align	4


	//----- nvinfo : EIATTR_REGCOUNT
	.align		4
        /*0000*/ 	.byte	0x04, 0x2f
        /*0002*/ 	.short	(.L_15 - .L_14)
	.align		4
.L_14:
        /*0004*/ 	.word	index@(_ZN7cutlass13device_kernelINS_4gemm6kernel13GemmUniversalIN4cute5tupleIJiiiiEEENS1_10collective13CollectiveMmaINS1_34MainloopSm90TmaGmmaWarpSpecializedILi9ENS5_IJNS4_1CILi1EEESB_SB_EEENS1_35KernelTmaWarpSpecializedCooperativeEEENS5_IJNSA_ILi128EEENSA_ILi64EEENSA_ILi32EEEEEEfNS5_IJlSB_lEEEfSJ_NS4_8TiledMMAINS4_8MMA_AtomIJNS4_4SM904GMMA29MMA_64x64x8_F32TF32TF32_SS_TNILNSN_7ScaleInE1ELSP_1EEEEEENS4_6LayoutINS5_IJNSA_ILi2EEESB_SB_EEENS5_IJSB_NSA_ILi0EEESV_EEEEENS5_IJNS4_10UnderscoreESY_SY_EEEEENS4_13SM90_TMA_LOADENS4_14ComposedLayoutINS4_7SwizzleILi3ELi4ELi3EEENS4_18smem_ptr_flag_bitsILi32EEENSS_INS5_IJNSA_ILi8EEESH_EEENS5_IJSH_SB_EEEEEEEvNS4_8identityES11_S1B_vS1C_EENS_8epilogue10collective6detail29Sm90TmaWarpSpecializedAdapterINS1F_15DefaultEpilogueIfSJ_SJ_NS1E_6thread17LinearCombinationIfLi1EffLNS1J_9ScaleType4KindE0ELNS_15FloatRoundStyleE2EfEENS1_15EpilogueDefaultEEEEEvvEEEEvNT_6ParamsE)
        /*0008*/ 	.word	0x000000a8


	//----- nvinfo : EIATTR_FRAME_SIZE
	.align		4
.L_15:
        /*000c*/ 	.byte	0x04, 0x11
        /*000e*/ 	.short	(.L_17 - .L_16)
	.align		4
.L_16:
        /*0010*/ 	.word	index@(_ZN7cutlass13device_kernelINS_4gemm6kernel13GemmUniversalIN4cute5tupleIJiiiiEEENS1_10collective13CollectiveMmaINS1_34MainloopSm90TmaGmmaWarpSpecializedILi9ENS5_IJNS4_1CILi1EEESB_SB_EEENS1_35KernelTmaWarpSpecializedCooperativeEEENS5_IJNSA_ILi128EEENSA_ILi64EEENSA_ILi32EEEEEEfNS5_IJlSB_lEEEfSJ_NS4_8TiledMMAINS4_8MMA_AtomIJNS4_4SM904GMMA29MMA_64x64x8_F32TF32TF32_SS_TNILNSN_7ScaleInE1ELSP_1EEEEEENS4_6LayoutINS5_IJNSA_ILi2EEESB_SB_EEENS5_IJSB_NSA_ILi0EEESV_EEEEENS5_IJNS4_10UnderscoreESY_SY_EEEEENS4_13SM90_TMA_LOADENS4_14ComposedLayoutINS4_7SwizzleILi3ELi4ELi3EEENS4_18smem_ptr_flag_bitsILi32EEENSS_INS5_IJNSA_ILi8EEESH_EEENS5_IJSH_SB_EEEEEEEvNS4_8identityES11_S1B_vS1C_EENS_8epilogue10collective6detail29Sm90TmaWarpSpecializedAdapterINS1F_15DefaultEpilogueIfSJ_SJ_NS1E_6thread17LinearCombinationIfLi1EffLNS1J_9ScaleType4KindE0ELNS_15FloatRoundStyleE2EfEENS1_15EpilogueDefaultEEEEEvvEEEEvNT_6ParamsE)
        /*0014*/ 	.word	0x00000000


	//----- nvinfo : EIATTR_MIN_STACK_SIZE
	.align		4
.L_17:
        /*0018*/ 	.byte	0x04, 0x12
        /*001a*/ 	.short	(.L_19 - .L_18)
	.align		4
.L_18:
        /*001c*/ 	.word	index@(_ZN7cutlass13device_kernelINS_4gemm6kernel13GemmUniversalIN4cute5tupleIJiiiiEEENS1_10collective13CollectiveMmaINS1_34MainloopSm90TmaGmmaWarpSpecializedILi9ENS5_IJNS4_1CILi1EEESB_SB_EEENS1_35KernelTmaWarpSpecializedCooperativeEEENS5_IJNSA_ILi128EEENSA_ILi64EEENSA_ILi32EEEEEEfNS5_IJlSB_lEEEfSJ_NS4_8TiledMMAINS4_8MMA_AtomIJNS4_4SM904GMMA29MMA_64x64x8_F32TF32TF32_SS_TNILNSN_7ScaleInE1ELSP_1EEEEEENS4_6LayoutINS5_IJNSA_ILi2EEESB_SB_EEENS5_IJSB_NSA_ILi0EEESV_EEEEENS5_IJNS4_10UnderscoreESY_SY_EEEEENS4_13SM90_TMA_LOADENS4_14ComposedLayoutINS4_7SwizzleILi3ELi4ELi3EEENS4_18smem_ptr_flag_bitsILi32EEENSS_INS5_IJNSA_ILi8EEESH_EEENS5_IJSH_SB_EEEEEEEvNS4_8identityES11_S1B_vS1C_EENS_8epilogue10collective6detail29Sm90TmaWarpSpecializedAdapterINS1F_15DefaultEpilogueIfSJ_SJ_NS1E_6thread17LinearCombinationIfLi1EffLNS1J_9ScaleType4KindE0ELNS_15FloatRoundStyleE2EfEENS1_15EpilogueDefaultEEEEEvvEEEEvNT_6ParamsE)
        /*0020*/ 	.word	0x00000000
.L_19:


//--------------------- .nv.compat                --------------------------
	.section	.nv.compat,"",@"SHT_CUDA_COMPAT_INFO"
	.align	4
        /*0000*/ 	.byte	0x02, 0x09, 0x01, 0x00, 0x02, 0x02, 0x04, 0x00, 0x02, 0x05, 0x05, 0x00, 0x03, 0x07, 0x01, 0x01
        /*0010*/ 	.byte	0x02, 0x03, 0x01, 0x00, 0x02, 0x06, 0x01, 0x00, 0x04, 0x0b, 0x08, 0x00, 0x00, 0x00, 0x00, 0x00
        /*0020*/ 	.byte	0x00, 0x00, 0x00, 0x00


//--------------------- .nv.info._ZN7cutlass13device_kernelINS_4gemm6kernel13GemmUniversalIN4cute5tupleIJiiiiEEENS1_10collective13CollectiveMmaINS1_34MainloopSm90TmaGmmaWarpSpecializedILi9ENS5_IJNS4_1CILi1EEESB_SB_EEENS1_35KernelTmaWarpSpecializedCooperativeEEENS5_IJNSA_ILi128EEENSA_ILi64EEENSA_ILi32EEEEEEfNS5_IJlSB_lEEEfSJ_NS4_8TiledMMAINS4_8MMA_AtomIJNS4_4SM904GMMA29MMA_64x64x8_F32TF32TF32_SS_TNILNSN_7ScaleInE1ELSP_1EEEEEENS4_6LayoutINS5_IJNSA_ILi2EEESB_SB_EEENS5_IJSB_NSA_ILi0EEESV_EEEEENS5_IJNS4_10UnderscoreESY_SY_EEEEENS4_13SM90_TMA_LOADENS4_14ComposedLayoutINS4_7SwizzleILi3ELi4ELi3EEENS4_18smem_ptr_flag_bitsILi32EEENSS_INS5_IJNSA_ILi8EEESH_EEENS5_IJSH_SB_EEEEEEEvNS4_8identityES11_S1B_vS1C_EENS_8epilogue10collective6detail29Sm90TmaWarpSpecializedAdapterINS1F_15DefaultEpilogueIfSJ_SJ_NS1E_6thread17LinearCombinationIfLi1EffLNS1J_9ScaleType4KindE0ELNS_15FloatRoundStyleE2EfEENS1_15EpilogueDefaultEEEEEvvEEEEvNT_6ParamsE --------------------------
	.section	.nv.info._ZN7cutlass13device_kernelINS_4gemm6kernel13GemmUniversalIN4cute5tupleIJiiiiEEENS1_10collective13CollectiveMmaINS1_34MainloopSm90TmaGmmaWarpSpecializedILi9ENS5_IJNS4_1CILi1EEESB_SB_EEENS1_35KernelTmaWarpSpecializedCooperativeEEENS5_IJNSA_ILi128EEENSA_ILi64EEENSA_ILi32EEEEEEfNS5_IJlSB_lEEEfSJ_NS4_8TiledMMAINS4_8MMA_AtomIJNS4_4SM904GMMA29MMA_64x64x8_F32TF32TF32_SS_TNILNSN_7ScaleInE1ELSP_1EEEEEENS4_6LayoutINS5_IJNSA_ILi2EEESB_SB_EEENS5_IJSB_NSA_ILi0EEESV_EEEEENS5_IJNS4_10UnderscoreESY_SY_EEEEENS4_13SM90_TMA_LOADENS4_14ComposedLayoutINS4_7SwizzleILi3ELi4ELi3EEENS4_18smem_ptr_flag_bitsILi32EEENSS_INS5_IJNSA_ILi8EEESH_EEENS5_IJSH_SB_EEEEEEEvNS4_8identityES11_S1B_vS1C_EENS_8epilogue10collective6detail29Sm90TmaWarpSpecializedAdapterINS1F_15DefaultEpilogueIfSJ_SJ_NS1E_6thread17LinearCombinationIfLi1EffLNS1J_9ScaleType4KindE0ELNS_15FloatRoundStyleE2EfEENS1_15EpilogueDefaultEEEEEvvEEEEvNT_6ParamsE,"",@"SHT_CUDA_INFO"
	.sectionflags	@""
	.align	4


	//----- nvinfo : EIATTR_CUDA_API_VERSION
	.align		4
        /*0000*/ 	.byte	0x04, 0x37
        /*0002*/ 	.short	(.L_21 - .L_20)
.L_20:
        /*0004*/ 	.word	0x00000082


	//----- nvinfo : EIATTR_KPARAM_INFO
	.align		4
.L_21:
        /*0008*/ 	.byte	0x04, 0x17
        /*000a*/ 	.short	(.L_23 - .L_22)
.L_22:
        /*000c*/ 	.word	0x00000000
        /*0010*/ 	.short	0x0000
        /*0012*/ 	.short	0x0070
        /*0014*/ 	.byte	0x00, 0xf0, 0x01, 0x10


	//----- nvinfo : EIATTR_SPARSE_MMA_MASK
	.align		4
.L_23:
        /*0018*/ 	.byte	0x03, 0x50
        /*001a*/ 	.short	0x0000


	//----- nvinfo : EIATTR_MAXREG_COUNT
	.align		4
        /*001c*/ 	.byte	0x03, 0x1b
        /*001e*/ 	.short	0x00a8


	//----- nvinfo : EIATTR_NUM_BARRIERS
	.align		4
        /*0020*/ 	.byte	0x02, 0x4c
        /*0022*/ 	.byte	0x01
	.zero		1


	//----- nvinfo : EIATTR_EXTERNS
	.align		4
        /*0024*/ 	.byte	0x04, 0x0f
        /*0026*/ 	.short	(.L_25 - .L_24)


	//   ....[0]....
	.align		4
.L_24:
        /*0028*/ 	.word	index@(__assertfail)


	//----- nvinfo : EIATTR_MERCURY_ISA_VERSION
	.align		4
.L_25:
        /*002c*/ 	.byte	0x03, 0x5f
        /*002e*/ 	.short	0x0101


	//----- nvinfo : EIATTR_INT_WARP_WIDE_INSTR_OFFSETS
	.align		4
        /*0030*/ 	.byte	0x04, 0x31
        /*0032*/ 	.short	(.L_27 - .L_26)


	//   ....[0]....
.L_26:
        /*0034*/ 	.word	0x00000480


	//   ....[1]....
        /*0038*/ 	.word	0x000004b0


	//   ....[2]....
        /*003c*/ 	.word	0x00000590


	//----- nvinfo : EIATTR_COOP_GROUP_MASK_REGIDS
	.align		4
.L_27:
        /*0040*/ 	.byte	0x04, 0x29
        /*0042*/ 	.short	(.L_29 - .L_28)


	//   ....[0]....
.L_28:
        /*0044*/ 	.word	0xffffffff


	//   ....[1]....
        /*0048*/ 	.word	0xffffffff


	//   ....[2]....
        /*004c*/ 	.word	0xffffffff


	//   ....[3]....
        /*0050*/ 	.word	0xffffffff


	//   ....[4]....
        /*0054*/ 	.word	0xffffffff


	//----- nvinfo : EIATTR_COOP_GROUP_INSTR_OFFSETS
	.align		4
.L_29:
        /*0058*/ 	.byte	0x04, 0x28
        /*005a*/ 	.short	(.L_31 - .L_30)


	//   ....[0]....
.L_30:
        /*005c*/ 	.word	0x00000060


	//   ....[1]....
        /*0060*/ 	.word	0x00000070


	//   ....[2]....
        /*0064*/ 	.word	0x00000130


	//   ....[3]....
        /*0068*/ 	.word	0x00000390


	//   ....[4]....
        /*006c*/ 	.word	0x00001040


	//----- nvinfo : EIATTR_REG_RECONFIG
	.align		4
.L_31:
        /*0070*/ 	.byte	0x01, 0x54
	.zero		2


	//----- nvinfo : EIATTR_SYSCALL_OFFSETS
	.align		4
        /*0074*/ 	.byte	0x04, 0x46
        /*0076*/ 	.short	(.L_33 - .L_32)


	//   ....[0]....
.L_32:
        /*0078*/ 	.word	0x00001200


	//----- nvinfo : EIATTR_MBARRIER_INSTR_OFFSETS
	.align		4
.L_33:
        /*007c*/ 	.byte	0x04, 0x39
        /*007e*/ 	.short	(.L_35 - .L_34)


	//   ....[0]....
.L_34:
        /*0080*/ 	.word	0x00000250
        /*0084*/ 	.word	0x000000ff
        /*0088*/ 	.word	0x00000000
        /*008c*/ 	.short	0x0100
        /*008e*/ 	.byte	0x08
	.zero		1


	//   ....[1]....
        /*0090*/ 	.word	0x00000260
        /*0094*/ 	.word	0x000000ff
        /*0098*/ 	.word	0x00000048
        /*009c*/ 	.short	0x0100
        /*009e*/ 	.byte	0x08
	.zero		1


	//   ....[2]....
        /*00a0*/ 	.word	0x00000270
        /*00a4*/ 	.word	0x000000ff
        /*00a8*/ 	.word	0x00000008
        /*00ac*/ 	.short	0x0100
        /*00ae*/ 	.byte	0x08
	.zero		1


	//   ....[3]....
        /*00b0*/ 	.word	0x00000280
        /*00b4*/ 	.word	0x000000ff
        /*00b8*/ 	.word	0x00000050
        /*00bc*/ 	.short	0x0100
        /*00be*/ 	.byte	0x08
	.zero		1


	//   ....[4]....
        /*00c0*/ 	.word	0x00000290
        /*00c4*/ 	.word	0x000000ff
        /*00c8*/ 	.word	0x00000010
        /*00cc*/ 	.short	0x0100
        /*00ce*/ 	.byte	0x08
	.zero		1


	//   ....[5]....
        /*00d0*/ 	.word	0x000002a0
        /*00d4*/ 	.word	0x000000ff
        /*00d8*/ 	.word	0x00000058
        /*00dc*/ 	.short	0x0100
        /*00de*/ 	.byte	0x08
	.zero		1


	//   ....[6]....
        /*00e0*/ 	.word	0x000002b0
        /*00e4*/ 	.word	0x000000ff
        /*00e8*/ 	.word	0x00000018
        /*00ec*/ 	.short	0x0100
        /*00ee*/ 	.byte	0x08
	.zero		1


	//   ....[7]....
        /*00f0*/ 	.word	0x000002c0
        /*00f4*/ 	.word	0x000000ff
        /*00f8*/ 	.word	0x00000060
        /*00fc*/ 	.short	0x0100
        /*00fe*/ 	.byte	0x08
	.zero		1


	//   ....[8]....
        /*0100*/ 	.word	0x000002d0
        /*0104*/ 	.word	0x000000ff
        /*0108*/ 	.word	0x00000020
        /*010c*/ 	.short	0x0100
        /*010e*/ 	.byte	0x08
	.zero		1


	//   ....[9]....
        /*0110*/ 	.word	0x000002e0
        /*0114*/ 	.word	0x000000ff
        /*0118*/ 	.word	0x00000068
        /*011c*/ 	.short	0x0100
        /*011e*/ 	.byte	0x08
	.zero		1


	//   ....[10]....
        /*0120*/ 	.word	0x000002f0
        /*0124*/ 	.word	0x000000ff
        /*0128*/ 	.word	0x00000028
        /*012c*/ 	.short	0x0100
        /*012e*/ 	.byte	0x08
	.zero		1


	//   ....[11]....
        /*0130*/ 	.word	0x00000300
        /*0134*/ 	.word	0x000000ff
        /*0138*/ 	.word	0x00000070
        /*013c*/ 	.short	0x0100
        /*013e*/ 	.byte	0x08
	.zero		1


	//   ....[12]....
        /*0140*/ 	.word	0x00000310
        /*0144*/ 	.word	0x000000ff
        /*0148*/ 	.word	0x00000030
        /*014c*/ 	.short	0x0100
        /*014e*/ 	.byte	0x08
	.zero		1


	//   ....[13]....
        /*0150*/ 	.word	0x00000320
        /*0154*/ 	.word	0x000000ff
        /*0158*/ 	.word	0x00000078
        /*015c*/ 	.short	0x0100
        /*015e*/ 	.byte	0x08
	.zero		1


	//   ....[14]....
        /*0160*/ 	.word	0x00000330
        /*0164*/ 	.word	0x000000ff
        /*0168*/ 	.word	0x00000038
        /*016c*/ 	.short	0x0100
        /*016e*/ 	.byte	0x08
	.zero		1


	//   ....[15]....
        /*0170*/ 	.word	0x00000340
        /*0174*/ 	.word	0x000000ff
        /*0178*/ 	.word	0x00000080
        /*017c*/ 	.short	0x0100
        /*017e*/ 	.byte	0x08
	.zero		1


	//   ....[16]....
        /*0180*/ 	.word	0x00000350
        /*0184*/ 	.word	0x000000ff
        /*0188*/ 	.word	0x00000040
        /*018c*/ 	.short	0x0100
        /*018e*/ 	.byte	0x08
	.zero		1


	//   ....[17]....
        /*0190*/ 	.word	0x00000360
        /*0194*/ 	.word	0x000000ff
        /*0198*/ 	.word	0x00000088
        /*019c*/ 	.short	0x0100
        /*019e*/ 	.byte	0x08
	.zero		1


	//   ....[18]....
        /*01a0*/ 	.word	0x00000600
        /*01a4*/ 	.word	0x000000ff
        /*01a8*/ 	.word	0x000000a0
        /*01ac*/ 	.short	0x0100
        /*01ae*/ 	.byte	0x06
	.zero		1


	//   ....[19]....
        /*01b0*/ 	.word	0x00000660
        /*01b4*/ 	.word	0x000000ff
        /*01b8*/ 	.word	0x000000a8
        /*01bc*/ 	.short	0x0100
        /*01be*/ 	.byte	0x06
	.zero		1


	//   ....[20]....
        /*01c0*/ 	.word	0x00001280
        /*01c4*/ 	.word	0x00000003
        /*01c8*/ 	.word	0x00000000
        /*01cc*/ 	.short	0x010a
        /*01ce*/ 	.byte	0x3f
	.zero		1


	//   ....[21]....
        /*01d0*/ 	.word	0x000012c0
        /*01d4*/ 	.word	0x00000003
        /*01d8*/ 	.word	0x00000000
        /*01dc*/ 	.short	0x010a
        /*01de*/ 	.byte	0x3f
	.zero		1


	//   ....[22]....
        /*01e0*/ 	.word	0x00001660
        /*01e4*/ 	.word	0x000000ff
        /*01e8*/ 	.word	0x00000000
        /*01ec*/ 	.short	0x010a
        /*01ee*/ 	.byte	0x08
	.zero		1


	//   ....[23]....
        /*01f0*/ 	.word	0x000016a0
        /*01f4*/ 	.word	0x000000ff
        /*01f8*/ 	.word	0x00000000
        /*01fc*/ 	.short	0x010a
        /*01fe*/ 	.byte	0x08
	.zero		1


	//   ....[24]....
        /*0200*/ 	.word	0x00001900
        /*0204*/ 	.word	0x000000ff
        /*0208*/ 	.word	0x00000000
        /*020c*/ 	.short	0x0101
        /*020e*/ 	.byte	0x08
	.zero		1


	//   ....[25]....
        /*0210*/ 	.word	0x00001b00
        /*0214*/ 	.word	0x000000ff
        /*0218*/ 	.word	0x00000000
        /*021c*/ 	.short	0x0101
        /*021e*/ 	.byte	0x06
	.zero		1


	//   ....[26]....
        /*0220*/ 	.word	0x00004a30
        /*0224*/ 	.word	0x0000000e
        /*0228*/ 	.word	0x00000048
        /*022c*/ 	.short	0x010a
        /*022e*/ 	.byte	0x3f
	.zero		1


	//   ....[27]....
        /*0230*/ 	.word	0x00004db0
        /*0234*/ 	.word	0x00000006
        /*0238*/ 	.word	0x000000a8
        /*023c*/ 	.short	0x0101
        /*023e*/ 	.byte	0x3f
	.zero		1


	//   ....[28]....
        /*0240*/ 	.word	0x000054e0
        /*0244*/ 	.word	0x00000007
        /*0248*/ 	.word	0x00000000
        /*024c*/ 	.short	0x010a
        /*024e*/ 	.byte	0x3f
	.zero		1


	//   ....[29]....
        /*0250*/ 	.word	0x00005560
        /*0254*/ 	.word	0x00000009
        /*0258*/ 	.word	0x00000000
        /*025c*/ 	.short	0x010a
        /*025e*/ 	.byte	0x3f
	.zero		1


	//   ....[30]....
        /*0260*/ 	.word	0x000055f0
        /*0264*/ 	.word	0x00000006
        /*0268*/ 	.word	0x00000000
        /*026c*/ 	.short	0x010a
        /*026e*/ 	.byte	0x3f
	.zero		1


	//   ....[31]....
        /*0270*/ 	.word	0x00005680
        /*0274*/ 	.word	0x00000009
        /*0278*/ 	.word	0x00000000
        /*027c*/ 	.short	0x010a
        /*027e*/ 	.byte	0x3f
	.zero		1


	//   ....[32]....
        /*0280*/ 	.word	0x00005710
        /*0284*/ 	.word	0x00000006
        /*0288*/ 	.word	0x00000000
        /*028c*/ 	.short	0x010a
        /*028e*/ 	.byte	0x3f
	.zero		1


	//   ....[33]....
        /*0290*/ 	.word	0x000057a0
        /*0294*/ 	.word	0x00000009
        /*0298*/ 	.word	0x00000000
        /*029c*/ 	.short	0x010a
        /*029e*/ 	.byte	0x3f
	.zero		1


	//   ....[34]....
        /*02a0*/ 	.word	0x00005830
        /*02a4*/ 	.word	0x00000006
        /*02a8*/ 	.word	0x00000000
        /*02ac*/ 	.short	0x010a
        /*02ae*/ 	.byte	0x3f
	.zero		1


	//   ....[35]....
        /*02b0*/ 	.word	0x000058c0
        /*02b4*/ 	.word	0x00000009
        /*02b8*/ 	.word	0x00000000
        /*02bc*/ 	.short	0x010a
        /*02be*/ 	.byte	0x3f
	.zero		1


	//   ....[36]....
        /*02c0*/ 	.word	0x00005950
        /*02c4*/ 	.word	0x00000003
        /*02c8*/ 	.word	0x00000000
        /*02cc*/ 	.short	0x010a
        /*02ce*/ 	.byte	0x3f
	.zero		1


	//   ....[37]....
        /*02d0*/ 	.word	0x000059b0
        /*02d4*/ 	.word	0x00000003
        /*02d8*/ 	.word	0x00000000
        /*02dc*/ 	.short	0x010a
        /*02de*/ 	.byte	0x3f
	.zero		1


	//   ....[38]....
        /*02e0*/ 	.word	0x00005a10
        /*02e4*/ 	.word	0x00000004
        /*02e8*/ 	.word	0x00000000
        /*02ec*/ 	.short	0x010a
        /*02ee*/ 	.byte	0x3f
	.zero		1


	//   ....[39]....
        /*02f0*/ 	.word	0x00005ae0
        /*02f4*/ 	.word	0x0000000e
        /*02f8*/ 	.word	0x00000048
        /*02fc*/ 	.short	0x010a
        /*02fe*/ 	.byte	0x3f
	.zero		1


	//   ....[40]....
        /*0300*/ 	.word	0x00005bb0
        /*0304*/ 	.word	0x00000007
        /*0308*/ 	.word	0x00000000
        /*030c*/ 	.short	0x010a
        /*030e*/ 	.byte	0x3f
	.zero		1


	//   ....[41]....
        /*0310*/ 	.word	0x00005c00
        /*0314*/ 	.word	0x00000009
        /*0318*/ 	.word	0x00000000
        /*031c*/ 	.short	0x010a
        /*031e*/ 	.byte	0x3f
	.zero		1


	//   ....[42]....
        /*0320*/ 	.word	0x00005c50
        /*0324*/ 	.word	0x00000006
        /*0328*/ 	.word	0x00000000
        /*032c*/ 	.short	0x010a
        /*032e*/ 	.byte	0x3f
	.zero		1


	//   ....[43]....
        /*0330*/ 	.word	0x00005ca0
        /*0334*/ 	.word	0x00000009
        /*0338*/ 	.word	0x00000000
        /*033c*/ 	.short	0x010a
        /*033e*/ 	.byte	0x3f
	.zero		1


	//   ....[44]....
        /*0340*/ 	.word	0x00005cf0
        /*0344*/ 	.word	0x00000006
        /*0348*/ 	.word	0x00000000
        /*034c*/ 	.short	0x010a
        /*034e*/ 	.byte	0x3f
	.zero		1


	//   ....[45]....
        /*0350*/ 	.word	0x00005d40
        /*0354*/ 	.word	0x00000009
        /*0358*/ 	.word	0x00000000
        /*035c*/ 	.short	0x010a
        /*035e*/ 	.byte	0x3f
	.zero		1


	//   ....[46]....
        /*0360*/ 	.word	0x00005d90
        /*0364*/ 	.word	0x00000006
        /*0368*/ 	.word	0x00000000
        /*036c*/ 	.short	0x010a
        /*036e*/ 	.byte	0x3f
	.zero		1


	//   ....[47]....
        /*0370*/ 	.word	0x00005de0
        /*0374*/ 	.word	0x00000009
        /*0378*/ 	.word	0x00000000
        /*037c*/ 	.short	0x010a
        /*037e*/ 	.byte	0x3f
	.zero		1


	//----- nvinfo : EIATTR_NUM_MBARRIERS
	.align		4
.L_35:
        /*0380*/ 	.byte	0x03, 0x38
        /*0382*/ 	.short	0x0014


	//----- nvinfo : EIATTR_EXIT_INSTR_OFFSETS
	.align		4
        /*0384*/ 	.byte	0x04, 0x1c
        /*0386*/ 	.short	(.L_37 - .L_36)


	//   ....[0]....
.L_36:
        /*0388*/ 	.word	0x000006b0


	//   ....[1]....
        /*038c*/ 	.word	0x00000f70


	//   ....[2]....
        /*0390*/ 	.word	0x000040a0


	//   ....[3]....
        /*0394*/ 	.word	0x000046d0


	//   ....[4]....
        /*0398*/ 	.word	0x000059a0


	//----- nvinfo : EIATTR_MAX_THREADS
	.align		4
.L_37:
        /*039c*/ 	.byte	0x04, 0x05
        /*039e*/ 	.short	(.L_39 - .L_38)
.L_38:
        /*03a0*/ 	.word	0x00000180
        /*03a4*/ 	.word	0x00000001
        /*03a8*/ 	.word	0x00000001


	//----- nvinfo : EIATTR_CRS_STACK_SIZE
	.align		4
.L_39:
        /*03ac*/ 	.byte	0x04, 0x1e
        /*03ae*/ 	.short	(.L_41 - .L_40)
.L_40:
        /*03b0*/ 	.word	0x00000000


	//----- nvinfo : EIATTR_CBANK_PARAM_SIZE
	.align		4
.L_41:
        /*03b4*/ 	.byte	0x03, 0x19
        /*03b6*/ 	.short	0x0470


	//----- nvinfo : EIATTR_PARAM_CBANK
	.align		4
        /*03b8*/ 	.byte	0x04, 0x0a
        /*03ba*/ 	.short	(.L_43 - .L_42)
	.align		4
.L_42:
        /*03bc*/ 	.word	index@(.nv.constant0._ZN7cutlass13device_kernelINS_4gemm6kernel13GemmUniversalIN4cute5tupleIJiiiiEEENS1_10collective13CollectiveMmaINS1_34MainloopSm90TmaGmmaWarpSpecializedILi9ENS5_IJNS4_1CILi1EEESB_SB_EEENS1_35KernelTmaWarpSpecializedCooperativeEEENS5_IJNSA_ILi128EEENSA_ILi64EEENSA_ILi32EEEEEEfNS5_IJlSB_lEEEfSJ_NS4_8TiledMMAINS4_8MMA_AtomIJNS4_4SM904GMMA29MMA_64x64x8_F32TF32TF32_SS_TNILNSN_7ScaleInE1ELSP_1EEEEEENS4_6LayoutINS5_IJNSA_ILi2EEESB_SB_EEENS5_IJSB_NSA_ILi0EEESV_EEEEENS5_IJNS4_10UnderscoreESY_SY_EEEEENS4_13SM90_TMA_LOADENS4_14ComposedLayoutINS4_7SwizzleILi3ELi4ELi3EEENS4_18smem_ptr_flag_bitsILi32EEENSS_INS5_IJNSA_ILi8EEESH_EEENS5_IJSH_SB_EEEEEEEvNS4_8identityES11_S1B_vS1C_EENS_8epilogue10collective6detail29Sm90TmaWarpSpecializedAdapterINS1F_15DefaultEpilogueIfSJ_SJ_NS1E_6thread17LinearCombinationIfLi1EffLNS1J_9ScaleType4KindE0ELNS_15FloatRoundStyleE2EfEENS1_15EpilogueDefaultEEEEEvvEEEEvNT_6ParamsE)
        /*03c0*/ 	.short	0x0210
        /*03c2*/ 	.short	0x0470


	//----- nvinfo : EIATTR_SW_WAR
	.align		4
.L_43:
        /*03c4*/ 	.byte	0x04, 0x36
        /*03c6*/ 	.short	(.L_45 - .L_44)
.L_44:
        /*03c8*/ 	.word	0x00000008
.L_45:


//--------------------- .nv.callgraph             --------------------------
	.section	.nv.callgraph,"",@"SHT_CUDA_CALLGRAPH"
	.align	4
	.sectionentsize	8
	.align		4
        /*0000*/ 	.word	0x00000000
	.align		4
        /*0004*/ 	.word	0xffffffff
	.align		4
        /*0008*/ 	.word	index@(_ZN7cutlass13device_kernelINS_4gemm6kernel13GemmUniversalIN4cute5tupleIJiiiiEEENS1_10collective13CollectiveMmaINS1_34MainloopSm90TmaGmmaWarpSpecializedILi9ENS5_IJNS4_1CILi1EEESB_SB_EEENS1_35KernelTmaWarpSpecializedCooperativeEEENS5_IJNSA_ILi128EEENSA_ILi64EEENSA_ILi32EEEEEEfNS5_IJlSB_lEEEfSJ_NS4_8TiledMMAINS4_8MMA_AtomIJNS4_4SM904GMMA29MMA_64x64x8_F32TF32TF32_SS_TNILNSN_7ScaleInE1ELSP_1EEEEEENS4_6LayoutINS5_IJNSA_ILi2EEESB_SB_EEENS5_IJSB_NSA_ILi0EEESV_EEEEENS5_IJNS4_10UnderscoreESY_SY_EEEEENS4_13SM90_TMA_LOADENS4_14ComposedLayoutINS4_7SwizzleILi3ELi4ELi3EEENS4_18smem_ptr_flag_bitsILi32EEENSS_INS5_IJNSA_ILi8EEESH_EEENS5_IJSH_SB_EEEEEEEvNS4_8identityES11_S1B_vS1C_EENS_8epilogue10collective6detail29Sm90TmaWarpSpecializedAdapterINS1F_15DefaultEpilogueIfSJ_SJ_NS1E_6thread17LinearCombinationIfLi1EffLNS1J_9ScaleType4KindE0ELNS_15FloatRoundStyleE2EfEENS1_15EpilogueDefaultEEEEEvvEEEEvNT_6ParamsE)
	.align		4
        /*000c*/ 	.word	index@(__assertfail)
	.align		4
        /*0010*/ 	.word	0x00000000
	.align		4
        /*0014*/ 	.word	0xfffffffe
	.align		4
        /*0018*/ 	.word	0x00000000
	.align		4
        /*001c*/ 	.word	0xfffffffd
	.align		4
        /*0020*/ 	.word	0x00000000
	.align		4
        /*0024*/ 	.word	0xfffffffc


//--------------------- .nv.constant4             --------------------------
	.section	.nv.constant4,"a",@progbits
	.align	8
	.align		8
.nv.constant4:
        /*0000*/ 	.dword	__assertfail
	.align		8
        /*0008*/ 	.dword	__unnamed_1
	.align		8
        /*0010*/ 	.dword	_ZN40_INTERNAL_37b95066_4_k_cu_86bbad21_354304cuda3std3__45__cpo5beginE
	.align		8
        /*0018*/ 	.dword	_ZN40_INTERNAL_37b95066_4_k_cu_86bbad21_354304cuda3std3__45__cpo3endE
	.align		8
        /*0020*/ 	.dword	_ZN40_INTERNAL_37b95066_4_k_cu_86bbad21_354304cuda3std3__45__cpo6cbeginE
	.align		8
        /*0028*/ 	.dword	_ZN40_INTERNAL_37b95066_4_k_cu_86bbad21_354304cuda3std3__45__cpo4cendE
	.align		8
        /*0030*/ 	.dword	_ZN40_INTERNAL_37b95066_4_k_cu_86bbad21_354304cuda3std3__442_GLOBAL__N__37b95066_4_k_cu_86bbad21_354306ignoreE
	.align		8
        /*0038*/ 	.dword	_ZN40_INTERNAL_37b95066_4_k_cu_86bbad21_354304cuda3std3__419piecewise_constructE
	.align		8
        /*0040*/ 	.dword	_ZN40_INTERNAL_37b95066_4_k_cu_86bbad21_354304cuda3std3__48in_placeE
	.align		8
        /*0048*/ 	.dword	_ZN40_INTERNAL_37b95066_4_k_cu_86bbad21_354304cuda3std6ranges3__45__cpo4swapE
	.align		8
        /*0050*/ 	.dword	_ZN40_INTERNAL_37b95066_4_k_cu_86bbad21_354304cuda3std6ranges3__45__cpo9iter_moveE
	.align		8
        /*0058*/ 	.dword	_ZN40_INTERNAL_37b95066_4_k_cu_86bbad21_354304cute7productE
	.align		8
        /*0060*/ 	.dword	_ZN40_INTERNAL_37b95066_4_k_cu_86bbad21_354304cute1_E
	.align		8
        /*0068*/ 	.dword	$str$22
	.align		8
        /*0070*/ 	.dword	$str$23


//--------------------- .text._ZN7cutlass13device_kernelINS_4gemm6kernel13GemmUniversalIN4cute5tupleIJiiiiEEENS1_10collective13CollectiveMmaINS1_34MainloopSm90TmaGmmaWarpSpecializedILi9ENS5_IJNS4_1CILi1EEESB_SB_EEENS1_35KernelTmaWarpSpecializedCooperativeEEENS5_IJNSA_ILi128EEENSA_ILi64EEENSA_ILi32EEEEEEfNS5_IJlSB_lEEEfSJ_NS4_8TiledMMAINS4_8MMA_AtomIJNS4_4SM904GMMA29MMA_64x64x8_F32TF32TF32_SS_TNILNSN_7ScaleInE1ELSP_1EEEEEENS4_6LayoutINS5_IJNSA_ILi2EEESB_SB_EEENS5_IJSB_NSA_ILi0EEESV_EEEEENS5_IJNS4_10UnderscoreESY_SY_EEEEENS4_13SM90_TMA_LOADENS4_14ComposedLayoutINS4_7SwizzleILi3ELi4ELi3EEENS4_18smem_ptr_flag_bitsILi32EEENSS_INS5_IJNSA_ILi8EEESH_EEENS5_IJSH_SB_EEEEEEEvNS4_8identityES11_S1B_vS1C_EENS_8epilogue10collective6detail29Sm90TmaWarpSpecializedAdapterINS1F_15DefaultEpilogueIfSJ_SJ_NS1E_6thread17LinearCombinationIfLi1EffLNS1J_9ScaleType4KindE0ELNS_15FloatRoundStyleE2EfEENS1_15EpilogueDefaultEEEEEvvEEEEvNT_6ParamsE --------------------------
	.section	.text._ZN7cutlass13device_kernelINS_4gemm6kernel13GemmUniversalIN4cute5tupleIJiiiiEEENS1_10collective13CollectiveMmaINS1_34MainloopSm90TmaGmmaWarpSpecializedILi9ENS5_IJNS4_1CILi1EEESB_SB_EEENS1_35KernelTmaWarpSpecializedCooperativeEEENS5_IJNSA_ILi128EEENSA_ILi64EEENSA_ILi32EEEEEEfNS5_IJlSB_lEEEfSJ_NS4_8TiledMMAINS4_8MMA_AtomIJNS4_4SM904GMMA29MMA_64x64x8_F32TF32TF32_SS_TNILNSN_7ScaleInE1ELSP_1EEEEEENS4_6LayoutINS5_IJNSA_ILi2EEESB_SB_EEENS5_IJSB_NSA_ILi0EEESV_EEEEENS5_IJNS4_10UnderscoreESY_SY_EEEEENS4_13SM90_TMA_LOADENS4_14ComposedLayoutINS4_7SwizzleILi3ELi4ELi3EEENS4_18smem_ptr_flag_bitsILi32EEENSS_INS5_IJNSA_ILi8EEESH_EEENS5_IJSH_SB_EEEEEEEvNS4_8identityES11_S1B_vS1C_EENS_8epilogue10collective6detail29Sm90TmaWarpSpecializedAdapterINS1F_15DefaultEpilogueIfSJ_SJ_NS1E_6thread17LinearCombinationIfLi1EffLNS1J_9ScaleType4KindE0ELNS_15FloatRoundStyleE2EfEENS1_15EpilogueDefaultEEEEEvvEEEEvNT_6ParamsE,"ax",@progbits
	.align	128
.text._ZN7cutlass13device_kernelINS_4gemm6kernel13GemmUniversalIN4cute5tupleIJiiiiEEENS1_10collective13CollectiveMmaINS1_34MainloopSm90TmaGmmaWarpSpecializedILi9ENS5_IJNS4_1CILi1EEESB_SB_EEENS1_35KernelTmaWarpSpecializedCooperativeEEENS5_IJNSA_ILi128EEENSA_ILi64EEENSA_ILi32EEEEEEfNS5_IJlSB_lEEEfSJ_NS4_8TiledMMAINS4_8MMA_AtomIJNS4_4SM904GMMA29MMA_64x64x8_F32TF32TF32_SS_TNILNSN_7ScaleInE1ELSP_1EEEEEENS4_6LayoutINS5_IJNSA_ILi2EEESB_SB_EEENS5_IJSB_NSA_ILi0EEESV_EEEEENS5_IJNS4_10UnderscoreESY_SY_EEEEENS4_13SM90_TMA_LOADENS4_14ComposedLayoutINS4_7SwizzleILi3ELi4ELi3EEENS4_18smem_ptr_flag_bitsILi32EEENSS_INS5_IJNSA_ILi8EEESH_EEENS5_IJSH_SB_EEEEEEEvNS4_8identityES11_S1B_vS1C_EENS_8epilogue10collective6detail29Sm90TmaWarpSpecializedAdapterINS1F_15DefaultEpilogueIfSJ_SJ_NS1E_6thread17LinearCombinationIfLi1EffLNS1J_9ScaleType4KindE0ELNS_15FloatRoundStyleE2EfEENS1_15EpilogueDefaultEEEEEvvEEEEvNT_6ParamsE:
        .type           _ZN7cutlass13device_kernelINS_4gemm6kernel13GemmUniversalIN4cute5tupleIJiiiiEEENS1_10collective13CollectiveMmaINS1_34MainloopSm90TmaGmmaWarpSpecializedILi9ENS5_IJNS4_1CILi1EEESB_SB_EEENS1_35KernelTmaWarpSpecializedCooperativeEEENS5_IJNSA_ILi128EEENSA_ILi64EEENSA_ILi32EEEEEEfNS5_IJlSB_lEEEfSJ_NS4_8TiledMMAINS4_8MMA_AtomIJNS4_4SM904GMMA29MMA_64x64x8_F32TF32TF32_SS_TNILNSN_7ScaleInE1ELSP_1EEEEEENS4_6LayoutINS5_IJNSA_ILi2EEESB_SB_EEENS5_IJSB_NSA_ILi0EEESV_EEEEENS5_IJNS4_10UnderscoreESY_SY_EEEEENS4_13SM90_TMA_LOADENS4_14ComposedLayoutINS4_7SwizzleILi3ELi4ELi3EEENS4_18smem_ptr_flag_bitsILi32EEENSS_INS5_IJNSA_ILi8EEESH_EEENS5_IJSH_SB_EEEEEEEvNS4_8identityES11_S1B_vS1C_EENS_8epilogue10collective6detail29Sm90TmaWarpSpecializedAdapterINS1F_15DefaultEpilogueIfSJ_SJ_NS1E_6thread17LinearCombinationIfLi1EffLNS1J_9ScaleType4KindE0ELNS_15FloatRoundStyleE2EfEENS1_15EpilogueDefaultEEEEEvvEEEEvNT_6ParamsE,@function
        .size           _ZN7cutlass13device_kernelINS_4gemm6kernel13GemmUniversalIN4cute5tupleIJiiiiEEENS1_10collective13CollectiveMmaINS1_34MainloopSm90TmaGmmaWarpSpecializedILi9ENS5_IJNS4_1CILi1EEESB_SB_EEENS1_35KernelTmaWarpSpecializedCooperativeEEENS5_IJNSA_ILi128EEENSA_ILi64EEENSA_ILi32EEEEEEfNS5_IJlSB_lEEEfSJ_NS4_8TiledMMAINS4_8MMA_AtomIJNS4_4SM904GMMA29MMA_64x64x8_F32TF32TF32_SS_TNILNSN_7ScaleInE1ELSP_1EEEEEENS4_6LayoutINS5_IJNSA_ILi2EEESB_SB_EEENS5_IJSB_NSA_ILi0EEESV_EEEEENS5_IJNS4_10UnderscoreESY_SY_EEEEENS4_13SM90_TMA_LOADENS4_14ComposedLayoutINS4_7SwizzleILi3ELi4ELi3EEENS4_18smem_ptr_flag_bitsILi32EEENSS_INS5_IJNSA_ILi8EEESH_EEENS5_IJSH_SB_EEEEEEEvNS4_8identityES11_S1B_vS1C_EENS_8epilogue10collective6detail29Sm90TmaWarpSpecializedAdapterINS1F_15DefaultEpilogueIfSJ_SJ_NS1E_6thread17LinearCombinationIfLi1EffLNS1J_9ScaleType4KindE0ELNS_15FloatRoundStyleE2EfEENS1_15EpilogueDefaultEEEEEvvEEEEvNT_6ParamsE,(.L_x_141 - _ZN7cutlass13device_kernelINS_4gemm6kernel13GemmUniversalIN4cute5tupleIJiiiiEEENS1_10collective13CollectiveMmaINS1_34MainloopSm90TmaGmmaWarpSpecializedILi9ENS5_IJNS4_1CILi1EEESB_SB_EEENS1_35KernelTmaWarpSpecializedCooperativeEEENS5_IJNSA_ILi128EEENSA_ILi64EEENSA_ILi32EEEEEEfNS5_IJlSB_lEEEfSJ_NS4_8TiledMMAINS4_8MMA_AtomIJNS4_4SM904GMMA29MMA_64x64x8_F32TF32TF32_SS_TNILNSN_7ScaleInE1ELSP_1EEEEEENS4_6LayoutINS5_IJNSA_ILi2EEESB_SB_EEENS5_IJSB_NSA_ILi0EEESV_EEEEENS5_IJNS4_10UnderscoreESY_SY_EEEEENS4_13SM90_TMA_LOADENS4_14ComposedLayoutINS4_7SwizzleILi3ELi4ELi3EEENS4_18smem_ptr_flag_bitsILi32EEENSS_INS5_IJNSA_ILi8EEESH_EEENS5_IJSH_SB_EEEEEEEvNS4_8identityES11_S1B_vS1C_EENS_8epilogue10collective6detail29Sm90TmaWarpSpecializedAdapterINS1F_15DefaultEpilogueIfSJ_SJ_NS1E_6thread17LinearCombinationIfLi1EffLNS1J_9ScaleType4KindE0ELNS_15FloatRoundStyleE2EfEENS1_15EpilogueDefaultEEEEEvvEEEEvNT_6ParamsE)
        .other          _ZN7cutlass13device_kernelINS_4gemm6kernel13GemmUniversalIN4cute5tupleIJiiiiEEENS1_10collective13CollectiveMmaINS1_34MainloopSm90TmaGmmaWarpSpecializedILi9ENS5_IJNS4_1CILi1EEESB_SB_EEENS1_35KernelTmaWarpSpecializedCooperativeEEENS5_IJNSA_ILi128EEENSA_ILi64EEENSA_ILi32EEEEEEfNS5_IJlSB_lEEEfSJ_NS4_8TiledMMAINS4_8MMA_AtomIJNS4_4SM904GMMA29MMA_64x64x8_F32TF32TF32_SS_TNILNSN_7ScaleInE1ELSP_1EEEEEENS4_6LayoutINS5_IJNSA_ILi2EEESB_SB_EEENS5_IJSB_NSA_ILi0EEESV_EEEEENS5_IJNS4_10UnderscoreESY_SY_EEEEENS4_13SM90_TMA_LOADENS4_14ComposedLayoutINS4_7SwizzleILi3ELi4ELi3EEENS4_18smem_ptr_flag_bitsILi32EEENSS_INS5_IJNSA_ILi8EEESH_EEENS5_IJSH_SB_EEEEEEEvNS4_8identityES11_S1B_vS1C_EENS_8epilogue10collective6detail29Sm90TmaWarpSpecializedAdapterINS1F_15DefaultEpilogueIfSJ_SJ_NS1E_6thread17LinearCombinationIfLi1EffLNS1J_9ScaleType4KindE0ELNS_15FloatRoundStyleE2EfEENS1_15EpilogueDefaultEEEEEvvEEEEvNT_6ParamsE,@"STO_CUDA_ENTRY STV_DEFAULT"
_ZN7cutlass13device_kernelINS_4gemm6kernel13GemmUniversalIN4cute5tupleIJiiiiEEENS1_10collective13CollectiveMmaINS1_34MainloopSm90TmaGmmaWarpSpecializedILi9ENS5_IJNS4_1CILi1EEESB_SB_EEENS1_35KernelTmaWarpSpecializedCooperativeEEENS5_IJNSA_ILi128EEENSA_ILi64EEENSA_ILi32EEEEEEfNS5_IJlSB_lEEEfSJ_NS4_8TiledMMAINS4_8MMA_AtomIJNS4_4SM904GMMA29MMA_64x64x8_F32TF32TF32_SS_TNILNSN_7ScaleInE1ELSP_1EEEEEENS4_6LayoutINS5_IJNSA_ILi2EEESB_SB_EEENS5_IJSB_NSA_ILi0EEESV_EEEEENS5_IJNS4_10UnderscoreESY_SY_EEEEENS4_13SM90_TMA_LOADENS4_14ComposedLayoutINS4_7SwizzleILi3ELi4ELi3EEENS4_18smem_ptr_flag_bitsILi32EEENSS_INS5_IJNSA_ILi8EEESH_EEENS5_IJSH_SB_EEEEEEEvNS4_8identityES11_S1B_vS1C_EENS_8epilogue10collective6detail29Sm90TmaWarpSpecializedAdapterINS1F_15DefaultEpilogueIfSJ_SJ_NS1E_6thread17LinearCombinationIfLi1EffLNS1J_9ScaleType4KindE0ELNS_15FloatRoundStyleE2EfEENS1_15EpilogueDefaultEEEEEvvEEEEvNT_6ParamsE:
[----:B------:R-:W0:Y:S01]  /*0000*/  LDC R1, c[0x0][0x28] ;  /* 0x00000a00ff017b82 */ /* 0x000e220000000800 */
[----:B------:R-:W1:Y:S01]  /*0010*/  S2R R18, SR_TID.X ;  /* 0x0000000000127919 */ /* 0x000e620000002100 */
[----:B------:R-:W-:Y:S01]  /*0020*/  ELECT P0, URZ, PT ;  /* 0x00000000003f782f */ /* 0x000fe20003800000 */
[----:B------:R-:W-:Y:S01]  /*0030*/  BSSY B0, `(.L_x_0) ;  /* 0x000000f000007945 */ /* 0x000fe20003800000 */
[--C-:B-1----:R-:W-:Y:S02]  /*0040*/  SHF.R.U32.HI R0, RZ, 0x5, R18.reuse ;  /* 0x00000005ff007819 */ /* 0x102fe40000011612 */
[----:B------:R-:W-:-:S03]  /*0050*/  SHF.R.U32.HI R22, RZ, 0x7, R18 ;  /* 0x00000007ff167819 */ /* 0x000fc60000011612 */
[----:B------:R-:W1:Y:S04]  /*0060*/  SHFL.IDX PT, R5, R0, RZ, 0x1f ;  /* 0x00001fff00057589 */ /* 0x000e6800000e0000 */
[----:B------:R2:W3:Y:S01]  /*0070*/  SHFL.IDX PT, R8, R22, RZ, 0x1f ;  /* 0x00001fff16087589 */ /* 0x0004e200000e0000 */
[----:B-1----:R-:W-:-:S13]  /*0080*/  ISETP.NE.OR P0, PT, R5, RZ, !P0 ;  /* 0x000000ff0500720c */ /* 0x002fda0004705670 */
[----:B0-23--:R-:W-:Y:S05]  /*0090*/  @P0 BRA `(.L_x_1) ;  /* 0x0000000000200947 */ /* 0x00dfea0003800000 */
[----:B------:R-:W-:Y:S02]  /*00a0*/  ULDC.64 UR4, c[0x0][0x198] ;  /* 0x0000660000047ab9 */ /* 0x000fe40000000a00 */
[----:B------:R-:W-:Y:S02]  /*00b0*/  UIADD3 UR6, UP0, UR4, 0xf0, URZ ;  /* 0x000000f004067890 */ /* 0x000fe4000ff1e03f */
[----:B------:R-:W-:Y:S02]  /*00c0*/  UIADD3 UR4, UP1, UR4, 0x1f0, URZ ;  /* 0x000001f004047890 */ /* 0x000fe4000ff3e03f */
[----:B------:R-:W-:Y:S02]  /*00d0*/  UIADD3.X UR7, URZ, UR5, URZ, UP0, !UPT ;  /* 0x000000053f077290 */ /* 0x000fe400087fe43f */
[----:B------:R-:W-:-:S07]  /*00e0*/  UIADD3.X UR5, URZ, UR5, URZ, UP1, !UPT ;  /* 0x000000053f057290 */ /* 0x000fce0008ffe43f */
[----:B------:R0:W-:Y:S02]  /*00f0*/  UTMACCTL.PF [UR6] ;  /* 0x00000000060079b9 */ /* 0x0001e40008040000 */
[----:B------:R0:W-:Y:S02]  /*0100*/  UTMACCTL.PF [UR4] ;  /* 0x00000000040079b9 */ /* 0x0001e40008040000 */
[----:B0-----:R-:W-:Y:S01]  /*0110*/  NOP ;  /* 0x0000000000007918 */ /* 0x001fe20000000000 */
.L_x_1:
[----:B------:R-:W-:Y:S05]  /*0120*/  BSYNC B0 ;  /* 0x0000000000007941 */ /* 0x000fea0003800000 */
.L_x_0:
[----:B------:R-:W0:Y:S02]  /*0130*/  SHFL.IDX PT, R2, R0, RZ, 0x1f ;  /* 0x00001fff00027589 */ /* 0x000e2400000e0000 */
[----:B0-----:R-:W-:-:S13]  /*0140*/  ISETP.NE.AND P0, PT, R2, RZ, PT ;  /* 0x000000ff0200720c */ /* 0x001fda0003f05270 */
[----:B------:R-:W-:Y:S05]  /*0150*/  @P0 BRA `(.L_x_2) ;  /* 0x00000000008c0947 */ /* 0x000fea0003800000 */
[----:B------:R-:W-:Y:S01]  /*0160*/  ELECT P0, URZ, PT ;  /* 0x00000000003f782f */ /* 0x000fe20003800000 */
[----:B------:R-:W-:-:S12]  /*0170*/  BSSY B0, `(.L_x_2) ;  /* 0x0000021000007945 */ /* 0x000fd80003800000 */
[----:B------:R-:W-:Y:S05]  /*0180*/  @!P0 BRA `(.L_x_3) ;  /* 0x00000000007c8947 */ /* 0x000fea0003800000 */
[----:B------:R-:W0:Y:S01]  /*0190*/  S2UR UR8, SR_CgaCtaId ;  /* 0x00000000000879c3 */ /* 0x000e220000008800 */
[----:B------:R-:W-:Y:S01]  /*01a0*/  UMOV UR4, 0x400 ;  /* 0x0000040000047882 */ /* 0x000fe20000000000 */
[----:B------:R-:W-:Y:S01]  /*01b0*/  UMOV UR5, 0x1 ;  /* 0x0000000100057882 */ /* 0x000fe20000000000 */
[----:B------:R-:W-:Y:S02]  /*01c0*/  UMOV UR6, 0x100 ;  /* 0x0000010000067882 */ /* 0x000fe40000000000 */
[----:B------:R-:W-:-:S04]  /*01d0*/  UIADD3 UR6, -UR6, 0x100000, URZ ;  /* 0x0010000006067890 */ /* 0x000fc8000fffe13f */
[----:B------:R-:W-:Y:S02]  /*01e0*/  USHF.L.U32 UR7, UR6, 0xb, URZ ;  /* 0x0000000b06077899 */ /* 0x000fe4000800063f */
[----:B------:R-:W-:Y:S02]  /*01f0*/  USHF.L.U32 UR6, UR6, 0x1, URZ ;  /* 0x0000000106067899 */ /* 0x000fe4000800063f */
[----:B0-----:R-:W-:Y:S02]  /*0200*/  ULEA UR8, UR8, UR4, 0x18 ;  /* 0x0000000408087291 */ /* 0x001fe4000f8ec03f */
[----:B------:R-:W-:-:S04]  /*0210*/  UIADD3 UR4, -UR5, 0x100000, URZ ;  /* 0x0010000005047890 */ /* 0x000fc8000fffe13f */
[----:B------:R-:W-:Y:S02]  /*0220*/  USHF.L.U32 UR5, UR4, 0xb, URZ ;  /* 0x0000000b04057899 */ /* 0x000fe4000800063f */
[----:B------:R-:W-:Y:S01]  /*0230*/  USHF.L.U32 UR4, UR4, 0x1, URZ ;  /* 0x0000000104047899 */ /* 0x000fe2000800063f */
[----:B------:R-:W0:Y:S11]  /*0240*/  FENCE.VIEW.ASYNC.S ;  /* 0x00000000000073c6 */ /* 0x000e360000000000 */
[----:B0-----:R0:W1:Y:S01]  /*0250*/  SYNCS.EXCH.64 URZ, [UR8], UR4 ;  /* 0x00000004083f75b2 */ /* 0x0010620008000100 */
[----:B------:R0:W2:Y:S01]  /*0260*/  SYNCS.EXCH.64 URZ, [UR8+0x48], UR6 ;  /* 0x00004806083f75b2 */ /* 0x0000a20008000100 */
[----:B------:R0:W3:Y:S01]  /*0270*/  SYNCS.EXCH.64 URZ, [UR8+0x8], UR4 ;  /* 0x00000804083f75b2 */ /* 0x0000e20008000100 */
[----:B------:R0:W4:Y:S01]  /*0280*/  SYNCS.EXCH.64 URZ, [UR8+0x50], UR6 ;  /* 0x00005006083f75b2 */ /* 0x0001220008000100 */
[----:B------:R0:W0:Y:S01]  /*0290*/  SYNCS.EXCH.64 URZ, [UR8+0x10], UR4 ;  /* 0x00001004083f75b2 */ /* 0x0000220008000100 */
        /* <DEDUP_REMOVED lines=13> */
[----:B------:R-:W-:Y:S01]  /*0370*/  NOP ;  /* 0x0000000000007918 */ /* 0x000fe20000000000 */
.L_x_3:
[----:B0-----:R-:W-:Y:S05]  /*0380*/  BSYNC B0 ;  /* 0x0000000000007941 */ /* 0x001fea0003800000 */
.L_x_2:
[----:B------:R-:W0:Y:S01]  /*0390*/  SHFL.IDX PT, R0, R0, RZ, 0x1f ;  /* 0x00001fff00007589 */ /* 0x000e2200000e0000 */
[----:B------:R-:W-:Y:S01]  /*03a0*/  ELECT P0, URZ, PT ;  /* 0x00000000003f782f */ /* 0x000fe20003800000 */
[----:B------:R-:W5:Y:S01]  /*03b0*/  LDC R2, c[0x0][0x65c] ;  /* 0x00019700ff027b82 */ /* 0x000f620000000800 */
[----:B------:R-:W-:Y:S01]  /*03c0*/  SHF.R.S32.HI R6, RZ, 0x1f, R5 ;  /* 0x0000001fff067819 */ /* 0x000fe20000011405 */
[----:B------:R-:W1:Y:S01]  /*03d0*/  S2R R3, SR_CTAID.Y ;  /* 0x0000000000037919 */ /* 0x000e620000002600 */
[----:B------:R-:W-:Y:S01]  /*03e0*/  UMOV UR4, 0x20 ;  /* 0x0000002000047882 */ /* 0x000fe20000000000 */
[----:B------:R-:W-:Y:S01]  /*03f0*/  ISETP.NE.AND P2, PT, R8, RZ, PT ;  /* 0x000000ff0800720c */ /* 0x000fe20003f45270 */
[----:B------:R-:W-:Y:S01]  /*0400*/  NOP ;  /* 0x0000000000007918 */ /* 0x000fe20000000000 */
[----:B------:R-:W2:Y:S01]  /*0410*/  S2R R4, SR_CTAID.X ;  /* 0x0000000000047919 */ /* 0x000ea20000002500 */
[----:B------:R-:W-:Y:S01]  /*0420*/  LEA.HI R6, R6, R5, RZ, 0x2 ;  /* 0x0000000506067211 */ /* 0x000fe200078f10ff */
[----:B------:R-:W-:Y:S01]  /*0430*/  NOP ;  /* 0x0000000000007918 */ /* 0x000fe20000000000 */
[----:B0-----:R-:W-:-:S02]  /*0440*/  ISETP.NE.OR P0, PT, R0, RZ, !P0 ;  /* 0x000000ff0000720c */ /* 0x001fc40004705670 */
[----:B-----5:R-:W-:-:S04]  /*0450*/  ISETP.NE.AND P3, PT, R2, 0x1, PT ;  /* 0x000000010200780c */ /* 0x020fc80003f65270 */
[----:B------:R-:W-:Y:S02]  /*0460*/  P2R R0, PR, RZ, 0x8 ;  /* 0x00000008ff007803 */ /* 0x000fe40000000000 */
[----:B------:R-:W-:-:S05]  /*0470*/  LOP3.LUT R0, R6, 0xfffffffc, RZ, 0xc0, !PT ;  /* 0xfffffffc06007812 */ /* 0x000fca00078ec0ff */
[----:B------:R-:W-:Y:S01]  /*0480*/  VOTEU.ALL UP0, P0 ;  /* 0x00000000003f7886 */ /* 0x000fe20000000000 */
[----:B------:R-:W-:Y:S01]  /*0490*/  IMAD.IADD R0, R5, 0x1, -R0 ;  /* 0x0000000105007824 */ /* 0x000fe200078e0a00 */
[----:B------:R-:W2:Y:S01]  /*04a0*/  @P3 LDC R17, c[0x0][0x10] ;  /* 0x00000400ff113b82 */ /* 0x000ea20000000800 */
[----:B------:R-:W-:Y:S01]  /*04b0*/  VOTEU.ALL UP1, P0 ;  /* 0x00000000003f7886 */ /* 0x000fe20000020000 */
[----:B-1----:R-:W-:Y:S01]  /*04c0*/  @P3 IMAD.MOV.U32 R6, RZ, RZ, R3 ;  /* 0x000000ffff063224 */ /* 0x002fe200078e0003 */
[----:B------:R-:W-:Y:S01]  /*04d0*/  @!UP0 UMOV UR6, 0x400 ;  /* 0x0000040000068882 */ /* 0x000fe20000000000 */
[----:B------:R-:W-:-:S04]  /*04e0*/  @!UP0 UIADD3 UR4, -UR4, 0x100000, URZ ;  /* 0x0010000004048890 */ /* 0x000fc8000fffe13f */
[----:B------:R-:W-:Y:S02]  /*04f0*/  @!UP0 USHF.L.U32 UR5, UR4, 0xb, URZ ;  /* 0x0000000b04058899 */ /* 0x000fe4000800063f */
[----:B------:R-:W-:Y:S01]  /*0500*/  @!UP0 USHF.L.U32 UR4, UR4, 0x1, URZ ;  /* 0x0000000104048899 */ /* 0x000fe2000800063f */
[----:B------:R-:W-:Y:S02]  /*0510*/  @P3 IMAD.MOV.U32 R7, RZ, RZ, RZ ;  /* 0x000000ffff073224 */ /* 0x000fe400078e00ff */
[----:B------:R-:W-:Y:S01]  /*0520*/  IMAD.MOV.U32 R5, RZ, RZ, RZ ;  /* 0x000000ffff057224 */ /* 0x000fe200078e00ff */
[----:B------:R-:W0:Y:S01]  /*0530*/  @!UP0 S2UR UR7, SR_CgaCtaId ;  /* 0x00000000000789c3 */ /* 0x000e220000008800 */
[----:B------:R-:W-:-:S07]  /*0540*/  @P3 IMAD.MOV.U32 R11, RZ, RZ, RZ ;  /* 0x000000ffff0b3224 */ /* 0x000fce00078e00ff */
[----:B------:R-:W1:Y:S01]  /*0550*/  @!P3 LDC R9, c[0x0][0xc] ;  /* 0x00000300ff09bb82 */ /* 0x000e620000000800 */
[----:B--2---:R-:W-:-:S04]  /*0560*/  @P3 IMAD.WIDE.U32 R16, R4, R17, R6 ;  /* 0x0000001104103225 */ /* 0x004fc800078e0006 */
[----:B------:R-:W-:Y:S01]  /*0570*/  @P3 IMAD.IADD R17, R17, 0x1, R11 ;  /* 0x0000000111113824 */ /* 0x000fe200078e020b */
[----:B0-----:R-:W-:Y:S01]  /*0580*/  @!UP0 ULEA UR6, UR7, UR6, 0x18 ;  /* 0x0000000607068291 */ /* 0x001fe2000f8ec03f */
[----:B------:R-:W-:Y:S01]  /*0590*/  VOTEU.ALL UP0, P0 ;  /* 0x00000000003f7886 */ /* 0x000fe20000000000 */
[----:B------:R-:W-:-:S04]  /*05a0*/  ISETP.NE.AND P0, PT, R0, 0x3, PT ;  /* 0x000000030000780c */ /* 0x000fc80003f05270 */
[----:B------:R-:W-:Y:S01]  /*05b0*/  ISETP.EQ.OR P0, PT, R0, RZ, !P0 ;  /* 0x000000ff0000720c */ /* 0x000fe20004702670 */
[----:B-1----:R-:W-:-:S03]  /*05c0*/  @!P3 IMAD.WIDE.U32 R6, R9, R3, R4 ;  /* 0x000000030906b225 */ /* 0x002fc600078e0004 */
[C---:B------:R-:W-:Y:S01]  /*05d0*/  ISETP.EQ.AND P0, PT, R8.reuse, RZ, P0 ;  /* 0x000000ff0800720c */ /* 0x040fe20000702270 */
[----:B------:R-:W-:Y:S01]  /*05e0*/  VIADD R8, R8, 0xffffffff ;  /* 0xffffffff08087836 */ /* 0x000fe20000000000 */
[----:B------:R-:W0:Y:S02]  /*05f0*/  FENCE.VIEW.ASYNC.S ;  /* 0x00000000000073c6 */ /* 0x000e240000000000 */
[----:B0-----:R0:W3:Y:S01]  /*0600*/  @!UP0 SYNCS.EXCH.64 URZ, [UR6+0xa0], UR4 ;  /* 0x0000a004063f85b2 */ /* 0x0010e20008000100 */
[----:B------:R-:W-:Y:S01]  /*0610*/  @!P3 IMAD.MOV.U32 R16, RZ, RZ, R6 ;  /* 0x000000ffff10b224 */ /* 0x000fe200078e0006 */
[----:B------:R-:W-:Y:S01]  /*0620*/  SEL R19, RZ, 0x1, !P0 ;  /* 0x00000001ff137807 */ /* 0x000fe20004000000 */
[----:B------:R-:W-:Y:S01]  /*0630*/  @!P3 IMAD.MOV.U32 R17, RZ, RZ, R7 ;  /* 0x000000ffff11b224 */ /* 0x000fe200078e0007 */
[----:B------:R-:W-:-:S04]  /*0640*/  ISETP.GE.U32.AND P1, PT, R8, 0x2, PT ;  /* 0x000000020800780c */ /* 0x000fc80003f26070 */
[----:B------:R-:W-:Y:S01]  /*0650*/  SEL R19, R19, 0x2, P1 ;  /* 0x0000000213137807 */ /* 0x000fe20000800000 */
[----:B------:R0:W3:Y:S01]  /*0660*/  @!UP1 SYNCS.EXCH.64 URZ, [UR6+0xa8], UR4 ;  /* 0x0000a804063f95b2 */ /* 0x0000e20008000100 */
[----:B------:R-:W-:Y:S01]  /*0670*/  NOP ;  /* 0x0000000000007918 */ /* 0x000fe20000000000 */
[----:B---34-:R-:W-:Y:S06]  /*0680*/  BAR.SYNC.DEFER_BLOCKING 0x0 ;  /* 0x0000000000007b1d */ /* 0x018fec0000010000 */
[----:B------:R-:W-:Y:S05]  /*0690*/  @!P2 BRA `(.L_x_4) ;  /* 0x000000380084a947 */ /* 0x000fea0003800000 */
[----:B------:R-:W-:-:S13]  /*06a0*/  ISETP.GT.U32.AND P0, PT, R8, 0x1, PT ;  /* 0x000000010800780c */ /* 0x000fda0003f04070 */
[----:B0-----:R-:W-:Y:S05]  /*06b0*/  @P0 EXIT ;  /* 0x000000000000094d */ /* 0x001fea0003800000 */
[----:B------:R-:W-:Y:S01]  /*06c0*/  ULDC.64 UR4, c[0x0][0x650] ;  /* 0x0001940000047ab9 */ /* 0x000fe20000000a00 */
[----:B------:R-:W-:Y:S01]  /*06d0*/  PRMT R0, RZ, 0x7610, R0 ;  /* 0x00007610ff007816 */ /* 0x000fe20000000000 */
[----:B------:R-:W-:Y:S01]  /*06e0*/  IMAD.MOV.U32 R58, RZ, RZ, -0x1 ;  /* 0xffffffffff3a7424 */ /* 0x000fe200078e00ff */
[----:B------:R-:W-:Y:S01]  /*06f0*/  ISETP.GE.U32.AND P0, PT, R16, UR4, PT ;  /* 0x0000000410007c0c */ /* 0x000fe2000bf06070 */
[----:B------:R-:W-:Y:S02]  /*0700*/  IMAD.MOV.U32 R59, RZ, RZ, -0x1 ;  /* 0xffffffffff3b7424 */ /* 0x000fe400078e00ff */
[----:B------:R-:W-:Y:S01]  /*0710*/  IMAD.MOV.U32 R57, RZ, RZ, -0x1 ;  /* 0xffffffffff397424 */ /* 0x000fe200078e00ff */
[----:B------:R-:W-:-:S13]  /*0720*/  ISETP.GE.U32.AND.EX P0, PT, R17, UR5, PT, P0 ;  /* 0x0000000511007c0c */ /* 0x000fda000bf06100 */
[----:B------:R-:W-:Y:S05]  /*0730*/  @P0 BRA `(.L_x_5) ;  /* 0x0000000400540947 */ /* 0x000fea0003800000 */
[----:B------:R-:W0:Y:S01]  /*0740*/  LDC.64 R14, c[0x0][0x628] ;  /* 0x00018a00ff0e7b82 */ /* 0x000e220000000a00 */
[----:B------:R-:W-:Y:S02]  /*0750*/  IMAD.MOV.U32 R6, RZ, RZ, R16 ;  /* 0x000000ffff067224 */ /* 0x000fe400078e0010 */
[----:B------:R-:W-:-:S05]  /*0760*/  IMAD.MOV.U32 R7, RZ, RZ, R17 ;  /* 0x000000ffff077224 */ /* 0x000fca00078e0011 */
[----:B------:R-:W1:Y:S08]  /*0770*/  LDC R0, c[0x0][0x630] ;  /* 0x00018c00ff007b82 */ /* 0x000e700000000800 */
[----:B------:R-:W2:Y:S01]  /*0780*/  LDC.64 R20, c[0x0][0x620] ;  /* 0x00018800ff147b82 */ /* 0x000ea20000000a00 */
[----:B0-----:R-:W-:-:S04]  /*0790*/  ISETP.NE.U32.AND P0, PT, R14, RZ, PT ;  /* 0x000000ff0e00720c */ /* 0x001fc80003f05070 */
[----:B------:R-:W-:-:S13]  /*07a0*/  ISETP.NE.AND.EX P0, PT, R15, RZ, PT, P0 ;  /* 0x000000ff0f00720c */ /* 0x000fda0003f05300 */
[----:B-12---:R-:W-:Y:S05]  /*07b0*/  @!P0 BRA `(.L_x_6) ;  /* 0x0000000000288947 */ /* 0x006fea0003800000 */
[----:B------:R-:W0:Y:S02]  /*07c0*/  LDC R11, c[0x0][0x634] ;  /* 0x00018d00ff0b7b82 */ /* 0x000e240000000800 */
[----:B0-----:R-:W-:-:S05]  /*07d0*/  IADD3 R11, P0, R16, R11, RZ ;  /* 0x0000000b100b7210 */ /* 0x001fca0007f1e0ff */
[----:B------:R-:W-:-:S04]  /*07e0*/  IMAD.X R13, RZ, RZ, R17, P0 ;  /* 0x000000ffff0d7224 */ /* 0x000fc800000e0611 */
[----:B------:R-:W-:-:S04]  /*07f0*/  IMAD.WIDE.U32 R6, R13, R14, RZ ;  /* 0x0000000e0d067225 */ /* 0x000fc800078e00ff */
[----:B------:R-:W-:-:S04]  /*0800*/  IMAD.WIDE.U32 R8, P0, R11, R15, R6 ;  /* 0x0000000f0b087225 */ /* 0x000fc80007800006 */
[----:B------:R-:W-:-:S04]  /*0810*/  IMAD.WIDE.U32 R6, R11, R14, RZ ;  /* 0x0000000e0b067225 */ /* 0x000fc800078e00ff */
[----:B------:R-:W-:Y:S01]  /*0820*/  IMAD.X R11, RZ, RZ, RZ, P0 ;  /* 0x000000ffff0b7224 */ /* 0x000fe200000e06ff */
[----:B------:R-:W-:Y:S01]  /*0830*/  IADD3 RZ, P0, R7, R8, RZ ;  /* 0x0000000807ff7210 */ /* 0x000fe20007f1e0ff */
[----:B------:R-:W-:-:S04]  /*0840*/  IMAD.MOV.U32 R10, RZ, RZ, R9 ;  /* 0x000000ffff0a7224 */ /* 0x000fc800078e0009 */
[----:B------:R-:W-:-:S08]  /*0850*/  IMAD.WIDE.U32.X R6, R13, R15, R10, P0 ;  /* 0x0000000f0d067225 */ /* 0x000fd000000e040a */
.L_x_6:
[-CC-:B------:R-:W-:Y:S01]  /*0860*/  SHF.R.U64 R57, R6, R0.reuse, R7.reuse ;  /* 0x0000000006397219 */ /* 0x180fe20000001207 */
[----:B------:R-:W0:Y:S01]  /*0870*/  LDC R10, c[0x0][0x618] ;  /* 0x00018600ff0a7b82 */ /* 0x000e220000000800 */
[----:B------:R-:W-:Y:S01]  /*0880*/  SHF.R.U32.HI R5, RZ, R0, R7 ;  /* 0x00000000ff057219 */ /* 0x000fe20000011607 */
[----:B------:R-:W-:Y:S01]  /*0890*/  ULDC UR4, c[0x0][0x150] ;  /* 0x0000540000047ab9 */ /* 0x000fe20000000800 */
[----:B------:R-:W-:Y:S02]  /*08a0*/  IADD3 R9, P0, RZ, -R57, RZ ;  /* 0x80000039ff097210 */ /* 0x000fe40007f1e0ff */
[----:B------:R-:W-:-:S03]  /*08b0*/  I2FP.F32.U32 R0, R4 ;  /* 0x0000000400007245 */ /* 0x000fc60000201000 */
[----:B------:R-:W1:Y:S01]  /*08c0*/  LDC.64 R28, c[0x0][0x640] ;  /* 0x00019000ff1c7b82 */ /* 0x000e620000000a00 */
[----:B------:R-:W-:Y:S02]  /*08d0*/  IMAD.X R11, RZ, RZ, ~R5, P0 ;  /* 0x000000ffff0b7224 */ /* 0x000fe400000e0e05 */
[----:B------:R-:W-:Y:S01]  /*08e0*/  FMUL R0, R0, UR4 ;  /* 0x0000000400007c20 */ /* 0x000fe20008400000 */
[----:B------:R-:W-:Y:S01]  /*08f0*/  IMAD.WIDE.U32 R6, R9, R20, R16 ;  /* 0x0000001409067225 */ /* 0x000fe200078e0010 */
[----:B------:R-:W-:-:S03]  /*0900*/  ULDC UR4, c[0x0][0x154] ;  /* 0x0000550000047ab9 */ /* 0x000fc60000000800 */
[----:B------:R-:W-:Y:S01]  /*0910*/  IMAD R8, R11, R20, RZ ;  /* 0x000000140b087224 */ /* 0x000fe200078e02ff */
[----:B------:R-:W2:Y:S01]  /*0920*/  LDC R5, c[0x0][0x144] ;  /* 0x00005100ff057b82 */ /* 0x000ea20000000800 */
[----:B------:R-:W3:Y:S02]  /*0930*/  F2I.U32.TRUNC.NTZ R0, R0 ;  /* 0x0000000000007305 */ /* 0x000ee4000020f000 */
[----:B------:R-:W-:-:S04]  /*0940*/  IMAD R9, R9, R21, R8 ;  /* 0x0000001509097224 */ /* 0x000fc800078e0208 */
[----:B------:R-:W-:Y:S01]  /*0950*/  IMAD.IADD R7, R7, 0x1, R9 ;  /* 0x0000000107077824 */ /* 0x000fe200078e0209 */
[----:B------:R-:W4:Y:S01]  /*0960*/  LDC R12, c[0x0][0x608] ;  /* 0x00018200ff0c7b82 */ /* 0x000f220000000800 */
[----:B------:R-:W-:-:S03]  /*0970*/  IMAD.MOV.U32 R9, RZ, RZ, -0x1 ;  /* 0xffffffffff097424 */ /* 0x000fc600078e00ff */
[-CC-:B0-----:R-:W-:Y:S02]  /*0980*/  SHF.R.U64 R20, R6, R10.reuse, R7.reuse ;  /* 0x0000000a06147219 */ /* 0x181fe40000001207 */
[----:B------:R-:W-:Y:S02]  /*0990*/  I2FP.F32.U32 R6, R3 ;  /* 0x0000000300067245 */ /* 0x000fe40000201000 */
[----:B------:R-:W0:Y:S01]  /*09a0*/  LDC R26, c[0x0][0x658] ;  /* 0x00019600ff1a7b82 */ /* 0x000e220000000800 */
[----:B-1----:R-:W-:Y:S01]  /*09b0*/  ISETP.NE.U32.AND P0, PT, R28, RZ, PT ;  /* 0x000000ff1c00720c */ /* 0x002fe20003f05070 */
[----:B---3--:R-:W-:Y:S01]  /*09c0*/  IMAD.MOV R8, RZ, RZ, -R0 ;  /* 0x000000ffff087224 */ /* 0x008fe200078e0a00 */
[----:B------:R-:W-:Y:S01]  /*09d0*/  SHF.R.U32.HI R7, RZ, R10, R7 ;  /* 0x0000000aff077219 */ /* 0x000fe20000011607 */
[----:B------:R-:W-:Y:S01]  /*09e0*/  FMUL R6, R6, UR4 ;  /* 0x0000000406067c20 */ /* 0x000fe20008400000 */
[----:B------:R-:W-:-:S03]  /*09f0*/  ISETP.NE.AND.EX P0, PT, R29, RZ, PT, P0 ;  /* 0x000000ff1d00720c */ /* 0x000fc60003f05300 */
[----:B------:R-:W1:Y:S01]  /*0a00*/  LDC R14, c[0x0][0x148] ;  /* 0x00005200ff0e7b82 */ /* 0x000e620000000800 */
[----:B--2---:R-:W-:-:S07]  /*0a10*/  IMAD R0, R5, R8, R4 ;  /* 0x0000000805007224 */ /* 0x004fce00078e0204 */
[----:B------:R-:W2:Y:S01]  /*0a20*/  LDC R24, c[0x0][0x600] ;  /* 0x00018000ff187b82 */ /* 0x000ea20000000800 */
[-CC-:B----4-:R-:W-:Y:S02]  /*0a30*/  SHF.R.U64 R30, R20, R12.reuse, R7.reuse ;  /* 0x0000000c141e7219 */ /* 0x190fe40000001207 */
[----:B------:R-:W-:Y:S01]  /*0a40*/  SHF.R.U32.HI R5, RZ, R12, R7 ;  /* 0x0000000cff057219 */ /* 0x000fe20000011607 */
[----:B------:R-:W-:Y:S01]  /*0a50*/  IMAD.MOV.U32 R7, RZ, RZ, 0x1 ;  /* 0x00000001ff077424 */ /* 0x000fe200078e00ff */
[----:B------:R3:W4:Y:S03]  /*0a60*/  F2I.U32.TRUNC.NTZ R12, R6 ;  /* 0x00000006000c7305 */ /* 0x000726000020f000 */
[----:B------:R-:W1:Y:S01]  /*0a70*/  LDC R15, c[0x0][0x648] ;  /* 0x00019200ff0f7b82 */ /* 0x000e620000000800 */
[-C--:B0-----:R-:W-:Y:S02]  /*0a80*/  SHF.L.U32 R4, R9, R26.reuse, RZ ;  /* 0x0000001a09047219 */ /* 0x081fe400000006ff */
[----:B------:R-:W-:-:S02]  /*0a90*/  SHF.R.U64 R32, R30, R26, R5 ;  /* 0x0000001a1e207219 */ /* 0x000fc40000001205 */
[----:B------:R-:W-:Y:S02]  /*0aa0*/  LOP3.LUT R11, RZ, R4, RZ, 0x33, !PT ;  /* 0x00000004ff0b7212 */ /* 0x000fe400078e33ff */
[-C--:B------:R-:W-:Y:S01]  /*0ab0*/  SHF.R.U32.HI R5, RZ, R26.reuse, R5 ;  /* 0x0000001aff057219 */ /* 0x080fe20000011605 */
[----:B------:R-:W0:Y:S01]  /*0ac0*/  LDC R21, c[0x0][0x638] ;  /* 0x00018e00ff157b82 */ /* 0x000e220000000800 */
[----:B------:R-:W-:Y:S01]  /*0ad0*/  SHF.L.U32 R10, R7, R26, RZ ;  /* 0x0000001a070a7219 */ /* 0x000fe200000006ff */
[----:B------:R-:W-:-:S06]  /*0ae0*/  IMAD.MOV.U32 R4, RZ, RZ, R32 ;  /* 0x000000ffff047224 */ /* 0x000fcc00078e0020 */
[----:B------:R-:W0:Y:S01]  /*0af0*/  LDC R58, c[0x0][0x610] ;  /* 0x00018400ff3a7b82 */ /* 0x000e220000000800 */
[----:B---34-:R-:W-:Y:S05]  /*0b00*/  @!P0 BRA `(.L_x_7) ;  /* 0x0000000000288947 */ /* 0x018fea0003800000 */
[----:B------:R-:W3:Y:S02]  /*0b10*/  LDC R9, c[0x0][0x64c] ;  /* 0x00019300ff097b82 */ /* 0x000ee40000000800 */
[----:B---3--:R-:W-:-:S05]  /*0b20*/  IADD3 R9, P0, R32, R9, RZ ;  /* 0x0000000920097210 */ /* 0x008fca0007f1e0ff */
        /* <DEDUP_REMOVED lines=8> */
.L_x_7:
[----:B-1----:R-:W-:Y:S01]  /*0bb0*/  SHF.R.U64 R4, R4, R15, R5 ;  /* 0x0000000f04047219 */ /* 0x002fe20000001205 */
[----:B--2---:R-:W-:Y:S01]  /*0bc0*/  VIADD R5, R24, 0xffffffff ;  /* 0xffffffff18057836 */ /* 0x004fe20000000000 */
[----:B------:R-:W-:Y:S01]  /*0bd0*/  LOP3.LUT R11, R30, R11, RZ, 0xc0, !PT ;  /* 0x0000000b1e0b7212 */ /* 0x000fe200078ec0ff */
[----:B------:R-:W-:Y:S02]  /*0be0*/  IMAD.MOV R12, RZ, RZ, -R12 ;  /* 0x000000ffff0c7224 */ /* 0x000fe400078e0a0c */
[----:B------:R-:W-:Y:S01]  /*0bf0*/  IMAD.MOV R6, RZ, RZ, -R4 ;  /* 0x000000ffff067224 */ /* 0x000fe200078e0a04 */
[----:B------:R-:W-:Y:S01]  /*0c00*/  LOP3.LUT R5, R20, R5, RZ, 0xc0, !PT ;  /* 0x0000000514057212 */ /* 0x000fe200078ec0ff */
[----:B------:R-:W-:Y:S02]  /*0c10*/  @P3 IMAD R0, R14, R12, R3 ;  /* 0x0000000c0e003224 */ /* 0x000fe400078e0203 */
[----:B------:R-:W-:Y:S02]  /*0c20*/  IMAD R11, R10, R4, R11 ;  /* 0x000000040a0b7224 */ /* 0x000fe400078e020b */
[----:B0-----:R-:W-:-:S02]  /*0c30*/  IMAD R3, R6, R21, R32 ;  /* 0x0000001506037224 */ /* 0x001fc400078e0220 */
[----:B------:R-:W-:Y:S02]  /*0c40*/  IMAD R58, R11, R58, R0 ;  /* 0x0000003a0b3a7224 */ /* 0x000fe400078e0200 */
[----:B------:R-:W-:Y:S02]  /*0c50*/  IMAD R3, R3, R24, R5 ;  /* 0x0000001803037224 */ /* 0x000fe400078e0205 */
[----:B------:R-:W-:-:S03]  /*0c60*/  IMAD.MOV.U32 R0, RZ, RZ, 0x1 ;  /* 0x00000001ff007424 */ /* 0x000fc600078e00ff */
[----:B------:R-:W-:Y:S02]  /*0c70*/  SEL R59, R3, R58, !P3 ;  /* 0x0000003a033b7207 */ /* 0x000fe40005800000 */
[----:B------:R-:W-:-:S07]  /*0c80*/  SEL R58, R58, R3, !P3 ;  /* 0x000000033a3a7207 */ /* 0x000fce0005800000 */
.L_x_5:
[----:B------:R-:W-:-:S08]  /*0c90*/  NOP ;  /* 0x0000000000007918 */ /* 0x000fd00000000000 */
[----:B------:R-:W0:Y:S02]  /*0ca0*/  USETMAXREG.TRY_ALLOC.CTAPOOL UP0, 0xe8 ;  /* 0x000000e8000079c8 */ /* 0x000e240008000600 */
[----:B0-----:R-:W-:-:S13]  /*0cb0*/  PLOP3.LUT P0, PT, PT, PT, UP0, 0x80, 0x0 ;  /* 0x000000000000781c */ /* 0x001fda0003f0f008 */
[----:B------:R-:W-:Y:S05]  /*0cc0*/  @!P0 BRA `(.L_x_5) ;  /* 0xfffffffc00f08947 */ /* 0x000fea000383ffff */
[----:B------:R-:W-:Y:S01]  /*0cd0*/  ULDC.64 UR4, c[0x0][0x598] ;  /* 0x0001660000047ab9 */ /* 0x000fe20000000a00 */
[----:B------:R-:W-:Y:S01]  /*0ce0*/  ULDC.64 UR36, c[0x0][0x208] ;  /* 0x0000820000247ab9 */ /* 0x000fe20000000a00 */
[----:B------:R-:W-:-:S04]  /*0cf0*/  ISETP.NE.U32.AND P0, PT, RZ, UR4, PT ;  /* 0x00000004ff007c0c */ /* 0x000fc8000bf05070 */
[----:B------:R-:W-:-:S13]  /*0d00*/  ISETP.NE.AND.EX P0, PT, RZ, UR5, PT, P0 ;  /* 0x00000005ff007c0c */ /* 0x000fda000bf05300 */
[----:B------:R-:W-:Y:S05]  /*0d10*/  @!P0 BRA `(.L_x_8) ;  /* 0x00000000001c8947 */ /* 0x000fea0003800000 */
[----:B------:R-:W0:Y:S02]  /*0d20*/  LDC.64 R4, c[0x0][0x598] ;  /* 0x00016600ff047b82 */ /* 0x000e240000000a00 */
[----:B0-----:R-:W2:Y:S02]  /*0d30*/  LDG.E.64 R4, desc[UR36][R4.64] ;  /* 0x0000002404047981 */ /* 0x001ea4000c1e1b00 */
[----:B--2---:R-:W-:-:S04]  /*0d40*/  ISETP.NE.U32.AND P0, PT, R4, RZ, PT ;  /* 0x000000ff0400720c */ /* 0x004fc80003f05070 */
[----:B------:R-:W-:-:S13]  /*0d50*/  ISETP.NE.AND.EX P0, PT, R5, RZ, PT, P0 ;  /* 0x000000ff0500720c */ /* 0x000fda0003f05300 */
[----:B------:R-:W-:Y:S05]  /*0d60*/  @!P0 BRA `(.L_x_8) ;  /* 0x0000000000088947 */ /* 0x000fea0003800000 */
[----:B------:R0:W5:Y:S01]  /*0d70*/  LD.E R23, desc[UR36][R4.64] ;  /* 0x0000002404177980 */ /* 0x000162000c101900 */
[----:B------:R-:W-:Y:S05]  /*0d80*/  BRA `(.L_x_9) ;  /* 0x0000000000247947 */ /* 0x000fea0003800000 */
.L_x_8:
[----:B------:R-:W-:Y:S02]  /*0d90*/  ULDC.64 UR4, c[0x0][0x588] ;  /* 0x0001620000047ab9 */ /* 0x000fe40000000a00 */
[----:B------:R-:W-:-:S04]  /*0da0*/  ISETP.NE.U32.AND P0, PT, RZ, UR4, PT ;  /* 0x00000004ff007c0c */ /* 0x000fc8000bf05070 */
[----:B------:R-:W-:-:S13]  /*0db0*/  ISETP.NE.AND.EX P0, PT, RZ, UR5, PT, P0 ;  /* 0x00000005ff007c0c */ /* 0x000fda000bf05300 */
[----:B------:R-:W-:Y:S05]  /*0dc0*/  @!P0 BRA `(.L_x_10) ;  /* 0x00000000000c8947 */ /* 0x000fea0003800000 */
[----:B------:R-:W0:Y:S02]  /*0dd0*/  LDC.64 R4, c[0x0][0x588] ;  /* 0x00016200ff047b82 */ /* 0x000e240000000a00 */
[----:B0-----:R1:W5:Y:S01]  /*0de0*/  LDG.E R23, desc[UR36][R4.64] ;  /* 0x0000002404177981 */ /* 0x001362000c1e1900 */
[----:B------:R-:W-:Y:S05]  /*0df0*/  BRA `(.L_x_9) ;  /* 0x0000000000087947 */ /* 0x000fea0003800000 */
.L_x_10:
[----:B------:R-:W-:Y:S02]  /*0e00*/  ULDC UR4, c[0x0][0x580] ;  /* 0x0001600000047ab9 */ /* 0x000fe40000000800 */
[----:B------:R-:W-:-:S07]  /*0e10*/  IMAD.U32 R23, RZ, RZ, UR4 ;  /* 0x00000004ff177e24 */ /* 0x000fce000f8e00ff */
.L_x_9:
[----:B------:R-:W-:Y:S02]  /*0e20*/  ULDC.64 UR4, c[0x0][0x5a0] ;  /* 0x0001680000047ab9 */ /* 0x000fe40000000a00 */
[----:B------:R-:W-:-:S04]  /*0e30*/  ISETP.NE.U32.AND P0, PT, RZ, UR4, PT ;  /* 0x00000004ff007c0c */ /* 0x000fc8000bf05070 */
[----:B------:R-:W-:-:S13]  /*0e40*/  ISETP.NE.AND.EX P0, PT, RZ, UR5, PT, P0 ;  /* 0x00000005ff007c0c */ /* 0x000fda000bf05300 */
[----:B------:R-:W-:Y:S05]  /*0e50*/  @!P0 BRA `(.L_x_11) ;  /* 0x00000000001c8947 */ /* 0x000fea0003800000 */
[----:B01----:R-:W0:Y:S02]  /*0e60*/  LDC.64 R4, c[0x0][0x5a0] ;  /* 0x00016800ff047b82 */ /* 0x003e240000000a00 */
[----:B0-----:R-:W2:Y:S02]  /*0e70*/  LDG.E.64 R4, desc[UR36][R4.64] ;  /* 0x0000002404047981 */ /* 0x001ea4000c1e1b00 */
[----:B--2---:R-:W-:-:S04]  /*0e80*/  ISETP.NE.U32.AND P0, PT, R4, RZ, PT ;  /* 0x000000ff0400720c */ /* 0x004fc80003f05070 */
[----:B------:R-:W-:-:S13]  /*0e90*/  ISETP.NE.AND.EX P0, PT, R5, RZ, PT, P0 ;  /* 0x000000ff0500720c */ /* 0x000fda0003f05300 */
[----:B------:R-:W-:Y:S05]  /*0ea0*/  @!P0 BRA `(.L_x_11) ;  /* 0x0000000000088947 */ /* 0x000fea0003800000 */
[----:B------:R0:W5:Y:S01]  /*0eb0*/  LD.E R56, desc[UR36][R4.64] ;  /* 0x0000002404387980 */ /* 0x000162000c101900 */
[----:B------:R-:W-:Y:S05]  /*0ec0*/  BRA `(.L_x_12) ;  /* 0x0000000000247947 */ /* 0x000fea0003800000 */
.L_x_11:
[----:B------:R-:W-:Y:S02]  /*0ed0*/  ULDC.64 UR4, c[0x0][0x590] ;  /* 0x0001640000047ab9 */ /* 0x000fe40000000a00 */
[----:B------:R-:W-:-:S04]  /*0ee0*/  ISETP.NE.U32.AND P0, PT, RZ, UR4, PT ;  /* 0x00000004ff007c0c */ /* 0x000fc8000bf05070 */
[----:B------:R-:W-:-:S13]  /*0ef0*/  ISETP.NE.AND.EX P0, PT, RZ, UR5, PT, P0 ;  /* 0x00000005ff007c0c */ /* 0x000fda000bf05300 */
[----:B------:R-:W-:Y:S05]  /*0f00*/  @!P0 BRA `(.L_x_13) ;  /* 0x00000000000c8947 */ /* 0x000fea0003800000 */
[----:B01----:R-:W0:Y:S02]  /*0f10*/  LDC.64 R4, c[0x0][0x590] ;  /* 0x00016400ff047b82 */ /* 0x003e240000000a00 */
[----:B0-----:R1:W5:Y:S01]  /*0f20*/  LDG.E R56, desc[UR36][R4.64] ;  /* 0x0000002404387981 */ /* 0x001362000c1e1900 */
[----:B------:R-:W-:Y:S05]  /*0f30*/  BRA `(.L_x_12) ;  /* 0x0000000000087947 */ /* 0x000fea0003800000 */
.L_x_13:
[----:B------:R-:W-:Y:S02]  /*0f40*/  ULDC UR4, c[0x0][0x584] ;  /* 0x0001610000047ab9 */ /* 0x000fe40000000800 */
[----:B------:R-:W-:-:S07]  /*0f50*/  IMAD.U32 R56, RZ, RZ, UR4 ;  /* 0x00000004ff387e24 */ /* 0x000fce000f8e00ff */
.L_x_12:
[----:B------:R-:W-:-:S13]  /*0f60*/  LOP3.LUT P0, RZ, R0, 0xff, RZ, 0xc0, !PT ;  /* 0x000000ff00ff7812 */ /* 0x000fda000780c0ff */
[----:B------:R-:W-:Y:S05]  /*0f70*/  @!P0 EXIT ;  /* 0x000000000000894d */ /* 0x000fea0003800000 */
[----:B------:R-:W-:Y:S01]  /*0f80*/  ULDC UR4, c[0x0][0x28c] ;  /* 0x0000a30000047ab9 */ /* 0x000fe20000000800 */
[----:B------:R-:W-:Y:S01]  /*0f90*/  LOP3.LUT R62, R19, 0x1, RZ, 0xfc, !PT ;  /* 0x00000001133e7812 */ /* 0x000fe200078efcff */
[----:B------:R-:W-:Y:S01]  /*0fa0*/  UIADD3 UR4, UR4, 0x1f, URZ ;  /* 0x0000001f04047890 */ /* 0x000fe2000fffe03f */
[----:B------:R-:W-:Y:S01]  /*0fb0*/  UMOV UR38, URZ ;  /* 0x0000003f00267c82 */ /* 0x000fe20008000000 */
[----:B------:R-:W-:Y:S02]  /*0fc0*/  UMOV UR39, URZ ;  /* 0x0000003f00277c82 */ /* 0x000fe40008000000 */
[----:B------:R-:W-:-:S04]  /*0fd0*/  USHF.R.S32.HI UR5, URZ, 0x1f, UR4 ;  /* 0x0000001f3f057899 */ /* 0x000fc80008011404 */
[----:B------:R-:W-:-:S04]  /*0fe0*/  ULEA.HI UR5, UR5, UR4, URZ, 0x5 ;  /* 0x0000000405057291 */ /* 0x000fc8000f8f283f */
[----:B------:R-:W-:-:S12]  /*0ff0*/  USHF.R.S32.HI UR40, URZ, 0x5, UR5 ;  /* 0x000000053f287899 */ /* 0x000fd80008011405 */
.L_x_95:
[----:B------:R-:W-:Y:S01]  /*1000*/  LOP3.LUT R0, R18, 0x80, RZ, 0xc0, !PT ;  /* 0x0000008012007812 */ /* 0x000fe200078ec0ff */
[----:B------:R-:W2:Y:S01]  /*1010*/  S2UR UR7, SR_CgaCtaId ;  /* 0x00000000000779c3 */ /* 0x000ea20000008800 */
[----:B------:R-:W-:Y:S02]  /*1020*/  UMOV UR6, 0x400 ;  /* 0x0000040000067882 */ /* 0x000fe40000000000 */
[----:B------:R-:W-:-:S06]  /*1030*/  SHF.R.U32.HI R0, RZ, 0x7, R0 ;  /* 0x00000007ff007819 */ /* 0x000fcc0000011600 */
[----:B---3--:R-:W3:Y:S01]  /*1040*/  SHFL.IDX PT, R0, R0, RZ, 0x1f ;  /* 0x00001fff00007589 */ /* 0x008ee200000e0000 */
[----:B--2---:R-:W-:Y:S01]  /*1050*/  ULEA UR42, UR7, UR6, 0x18 ;  /* 0x00000006072a7291 */ /* 0x004fe2000f8ec03f */
[----:B---3--:R-:W-:-:S13]  /*1060*/  R2UR UR4, R0 ;  /* 0x00000000000472ca */ /* 0x008fda00000e0000 */
[----:B------:R-:W-:-:S04]  /*1070*/  ULEA.HI UR5, UR4, UR4, URZ, 0x1 ;  /* 0x0000000404057291 */ /* 0x000fc8000f8f083f */
[----:B------:R-:W-:-:S04]  /*1080*/  ULOP3.LUT UR5, UR5, 0x7fffe, URZ, 0xc0, !UPT ;  /* 0x0007fffe05057892 */ /* 0x000fc8000f8ec03f */
[----:B------:R-:W-:-:S03]  /*1090*/  UIADD3 UR5, UR4, -UR5, URZ ;  /* 0x8000000504057290 */ /* 0x000fc6000fffe03f */
[----:B------:R-:W-:Y:S01]  /*10a0*/  ULDC UR4, c[0x0][0x28c] ;  /* 0x0000a30000047ab9 */ /* 0x000fe20000000800 */
[----:B------:R-:W-:Y:S01]  /*10b0*/  ULEA UR5, UR5, UR42, 0xd ;  /* 0x0000002a05057291 */ /* 0x000fe2000f8e683f */
[----:B------:R-:W-:-:S03]  /*10c0*/  ISETP.LT.AND P0, PT, RZ, UR4, PT ;  /* 0x00000004ff007c0c */ /* 0x000fc6000bf01270 */
[----:B------:R-:W-:-:S04]  /*10d0*/  UIADD3 UR5, UR5, 0x180, URZ ;  /* 0x0000018005057890 */ /* 0x000fc8000fffe03f */
[----:B------:R-:W-:-:S04]  /*10e0*/  USHF.R.U32.HI UR5, URZ, 0x4, UR5 ;  /* 0x000000043f057899 */ /* 0x000fc80008011605 */
[----:B------:R-:W-:Y:S02]  /*10f0*/  ULOP3.LUT UR41, UR5, 0x3fff, URZ, 0xc0, !UPT ;  /* 0x00003fff05297892 */ /* 0x000fe4000f8ec03f */
[----:B01--4-:R-:W-:Y:S10]  /*1100*/  @P0 BRA `(.L_x_14) ;  /* 0x0000000000400947 */ /* 0x013ff40003800000 */
[----:B------:R-:W-:Y:S01]  /*1110*/  MOV R0, 0x0 ;  /* 0x0000000000007802 */ /* 0x000fe20000000f00 */
[----:B------:R-:W-:Y:S01]  /*1120*/  ULDC.64 UR4, c[0x4][0x68] ;  /* 0x01001a0000047ab9 */ /* 0x000fe20000000a00 */
[----:B------:R-:W-:Y:S01]  /*1130*/  ULDC.64 UR6, c[0x4][0x8] ;  /* 0x0100020000067ab9 */ /* 0x000fe20000000a00 */
[----:B01----:R-:W-:Y:S01]  /*1140*/  IMAD.U32 R4, RZ, RZ, UR4 ;  /* 0x00000004ff047e24 */ /* 0x003fe2000f8e00ff */
[----:B------:R0:W1:Y:S01]  /*1150*/  LDC.64 R14, c[0x4][R0] ;  /* 0x01000000000e7b82 */ /* 0x0000620000000a00 */
[----:B------:R-:W-:Y:S01]  /*1160*/  IMAD.U32 R5, RZ, RZ, UR5 ;  /* 0x00000005ff057e24 */ /* 0x000fe2000f8e00ff */
[----:B------:R-:W-:Y:S01]  /*1170*/  ULDC.64 UR4, c[0x4][0x70] ;  /* 0x01001c0000047ab9 */ /* 0x000fe20000000a00 */
[----:B------:R-:W-:Y:S02]  /*1180*/  IMAD.U32 R10, RZ, RZ, UR6 ;  /* 0x00000006ff0a7e24 */ /* 0x000fe4000f8e00ff */
[----:B------:R-:W-:Y:S02]  /*1190*/  IMAD.U32 R6, RZ, RZ, UR4 ;  /* 0x00000004ff067e24 */ /* 0x000fe4000f8e00ff */
[----:B------:R-:W-:-:S02]  /*11a0*/  IMAD.U32 R7, RZ, RZ, UR5 ;  /* 0x00000005ff077e24 */ /* 0x000fc4000f8e00ff */
[----:B------:R-:W-:Y:S02]  /*11b0*/  IMAD.U32 R11, RZ, RZ, UR7 ;  /* 0x00000007ff0b7e24 */ /* 0x000fe4000f8e00ff */
[----:B------:R-:W-:Y:S02]  /*11c0*/  IMAD.MOV.U32 R8, RZ, RZ, 0x1e1 ;  /* 0x000001e1ff087424 */ /* 0x000fe400078e00ff */
[----:B------:R-:W-:Y:S02]  /*11d0*/  IMAD.MOV.U32 R12, RZ, RZ, 0x1 ;  /* 0x00000001ff0c7424 */ /* 0x000fe400078e00ff */
[----:B0-----:R-:W-:-:S07]  /*11e0*/  IMAD.MOV.U32 R13, RZ, RZ, RZ ;  /* 0x000000ffff0d7224 */ /* 0x001fce00078e00ff */
[----:B------:R-:W-:-:S07]  /*11f0*/  LEPC R20, `(.L_x_14) ;  /* 0x000000001014794e */ /* 0x000fce0000000000 */
[----:B-1---5:R-:W-:Y:S05]  /*1200*/  CALL.ABS.NOINC R14 ;  /* 0x000000000e007343 */ /* 0x022fea0003c00000 */
.L_x_14:
[----:B------:R-:W-:-:S13]  /*1210*/  ISETP.NE.AND P0, PT, R62, 0x3, PT ;  /* 0x000000033e00780c */ /* 0x000fda0003f05270 */
[----:B------:R-:W-:Y:S05]  /*1220*/  @!P0 BRA `(.L_x_15) ;  /* 0x0000000000048947 */ /* 0x000fea0003800000 */
[----:B------:R-:W-:Y:S01]  /*1230*/  BPT.TRAP 0x1 ;  /* 0x000000040000795c */ /* 0x000fe20000300000 */
.L_x_15:
[----:B------:R-:W-:Y:S02]  /*1240*/  IMAD.U32 R3, RZ, RZ, UR39 ;  /* 0x00000027ff037e24 */ /* 0x000fe4000f8e00ff */
[----:B------:R-:W-:-:S03]  /*1250*/  IMAD.U32 R0, RZ, RZ, UR38 ;  /* 0x00000026ff007e24 */ /* 0x000fc6000f8e00ff */
[----:B------:R-:W-:Y:S02]  /*1260*/  LEA R3, R3, UR42, 0x3 ;  /* 0x0000002a03037c11 */ /* 0x000fe4000f8e18ff */
[----:B------:R-:W-:-:S04]  /*1270*/  SHF.L.U32 R0, R0, 0x1f, RZ ;  /* 0x0000001f00007819 */ /* 0x000fc800000006ff */
[----:B------:R2:W3:Y:S01]  /*1280*/  SYNCS.PHASECHK.TRANS64.TRYWAIT P1, [R3+URZ], R0 ;  /* 0x00000000030075a7 */ /* 0x0004e2000802017f */
[----:B------:R-:W-:Y:S05]  /*1290*/  @!P0 BRA `(.L_x_16) ;  /* 0x0000000000048947 */ /* 0x000fea0003800000 */
[----:B------:R-:W-:Y:S01]  /*12a0*/  BPT.TRAP 0x1 ;  /* 0x000000040000795c */ /* 0x000fe20000300000 */
.L_x_16:
[----:B---3--:R-:W-:Y:S05]  /*12b0*/  @P1 BRA `(.L_x_17) ;  /* 0x0000000000081947 */ /* 0x008fea0003800000 */
[----:B------:R-:W3:Y:S02]  /*12c0*/  SYNCS.PHASECHK.TRANS64.TRYWAIT P1, [R3+URZ], R0 ;  /* 0x00000000030075a7 */ /* 0x000ee4000802017f */
[----:B---3--:R-:W-:Y:S05]  /*12d0*/  @!P1 BRA `(.L_x_18) ;  /* 0x0000004400b49947 */ /* 0x008fea0003800000 */
.L_x_17:
[----:B------:R-:W-:-:S04]  /*12e0*/  UISETP.LT.AND UP0, UPT, UR40, 0x1, UPT ;  /* 0x000000012800788c */ /* 0x000fc8000bf01270 */
[----:B------:R-:W-:-:S04]  /*12f0*/  USEL UR4, UR40, 0x1, UP0 ;  /* 0x0000000128047887 */ /* 0x000fc80008000000 */
[----:B------:R-:W-:-:S06]  /*1300*/  UIADD3 UR4, UR40, -UR4, URZ ;  /* 0x8000000428047290 */ /* 0x000fcc000fffe03f */
[----:B--23--:R-:W-:Y:S01]  /*1310*/  IMAD.U32 R0, RZ, RZ, UR4 ;  /* 0x00000004ff007e24 */ /* 0x00cfe2000f8e00ff */
[----:B------:R-:W-:Y:S05]  /*1320*/  WARPSYNC.ALL ;  /* 0x0000000000007948 */ /* 0x000fea0003800000 */
[----:B------:R-:W-:Y:S01]  /*1330*/  ISETP.GE.AND P1, PT, R0, 0x1, PT ;  /* 0x000000010000780c */ /* 0x000fe20003f26270 */
[----:B------:R-:W-:Y:S01]  /*1340*/  UIADD3 UR4, UR42, 0x24180, URZ ;  /* 0x000241802a047890 */ /* 0x000fe2000fffe03f */
[----:B------:R-:W-:Y:S01]  /*1350*/  WARPGROUP.ARRIVE ;  /* 0x00000000000079c5 */ /* 0x000fe20000000000 */
[----:B------:R-:W-:Y:S01]  /*1360*/  UMOV UR9, 0x40000040 ;  /* 0x4000004000097882 */ /* 0x000fe20000000000 */
[----:B------:R-:W-:Y:S01]  /*1370*/  UMOV UR11, 0x40000040 ;  /* 0x40000040000b7882 */ /* 0x000fe20000000000 */
[----:B------:R-:W-:-:S04]  /*1380*/  USHF.R.U32.HI UR4, URZ, 0x4, UR4 ;  /* 0x000000043f047899 */ /* 0x000fc80008011604 */
[----:B------:R-:W-:Y:S02]  /*1390*/  ULOP3.LUT UR5, UR4, 0x3fff, URZ, 0xc0, !UPT ;  /* 0x00003fff04057892 */ /* 0x000fe4000f8ec03f */
[----:B------:R-:W-:Y:S02]  /*13a0*/  ULOP3.LUT UR4, UR41, 0x10000, URZ, 0xfc, !UPT ;  /* 0x0001000029047892 */ /* 0x000fe4000f8efc3f */
[----:B------:R-:W-:Y:S02]  /*13b0*/  ULOP3.LUT UR5, UR5, 0x10000, URZ, 0xfc, !UPT ;  /* 0x0001000005057892 */ /* 0x000fe4000f8efc3f */
[----:B------:R-:W-:Y:S02]  /*13c0*/  ULEA UR6, UR39, UR4, 0xa ;  /* 0x0000000427067291 */ /* 0x000fe4000f8e503f */
[----:B------:R-:W-:-:S05]  /*13d0*/  ULEA UR7, UR39, UR5, 0x9 ;  /* 0x0000000527077291 */ /* 0x000fca000f8e483f */
[----:B------:R-:W-:Y:S02]  /*13e0*/  UMOV UR8, UR6 ;  /* 0x0000000600087c82 */ /* 0x000fe40008000000 */
[----:B------:R-:W-:Y:S02]  /*13f0*/  UMOV UR10, UR7 ;  /* 0x00000007000a7c82 */ /* 0x000fe40008000000 */
[----:B------:R-:W-:Y:S01]  /*1400*/  HGMMA.64x64x8.F32.TF32 R24, gdesc[UR8], RZ, !UPT, gsb0 ;  /* 0x04e00000081879f0 */ /* 0x000fe2000c0028ff */
[----:B------:R-:W-:Y:S02]  /*1410*/  UIADD3 UR8, UR6, 0x2, URZ ;  /* 0x0000000206087890 */ /* 0x000fe4000fffe03f */
[----:B------:R-:W-:Y:S01]  /*1420*/  UIADD3 UR10, UR7, 0x2, URZ ;  /* 0x00000002070a7890 */ /* 0x000fe2000fffe03f */
[----:B------:R-:W-:Y:S01]  /*1430*/  UMOV UR9, 0x40000040 ;  /* 0x4000004000097882 */ /* 0x000fe20000000000 */
[----:B------:R-:W-:Y:S01]  /*1440*/  UMOV UR11, 0x40000040 ;  /* 0x40000040000b7882 */ /* 0x000fe20000000000 */
[----:B------:R-:W-:-:S02]  /*1450*/  WARPGROUP.DEPBAR.LE gsb0, 0x0 ;  /* 0x00008000000079c5 */ /* 0x000fc40000010000 */
[----:B------:R-:W-:-:S06]  /*1460*/  WARPGROUP.ARRIVE ;  /* 0x00000000000079c5 */ /* 0x000fcc0000000000 */
[----:B------:R-:W-:Y:S01]  /*1470*/  HGMMA.64x64x8.F32.TF32 R24, gdesc[UR8], R24, gsb0 ;  /* 0x04e00000081879f0 */ /* 0x000fe20008002818 */
[----:B------:R-:W-:Y:S02]  /*1480*/  UIADD3 UR8, UR6, 0x4, URZ ;  /* 0x0000000406087890 */ /* 0x000fe4000fffe03f */
[----:B------:R-:W-:Y:S01]  /*1490*/  UIADD3 UR10, UR7, 0x4, URZ ;  /* 0x00000004070a7890 */ /* 0x000fe2000fffe03f */
[----:B------:R-:W-:Y:S01]  /*14a0*/  UMOV UR9, 0x40000040 ;  /* 0x4000004000097882 */ /* 0x000fe20000000000 */
[----:B------:R-:W-:Y:S01]  /*14b0*/  UMOV UR11, 0x40000040 ;  /* 0x40000040000b7882 */ /* 0x000fe20000000000 */
[----:B------:R-:W-:Y:S02]  /*14c0*/  WARPGROUP.DEPBAR.LE gsb0, 0x0 ;  /* 0x00008000000079c5 */ /* 0x000fe40000010000 */
        /* <DEDUP_REMOVED lines=8> */
[----:B------:R-:W-:Y:S03]  /*1550*/  HGMMA.64x64x8.F32.TF32 R24, gdesc[UR8], R24, gsb0 ;  /* 0x04e00000081879f0 */ /* 0x000fe60008002818 */
[----:B------:R-:W-:Y:S02]  /*1560*/  WARPGROUP.DEPBAR.LE gsb0, 0x0 ;  /* 0x00008000000079c5 */ /* 0x000fe40000010000 */
[----:B------:R-:W-:Y:S05]  /*1570*/  @!P1 BRA `(.L_x_19) ;  /* 0x0000000400189947 */ /* 0x000fea0003800000 */
[----:B------:R-:W-:-:S04]  /*1580*/  UIADD3 UR6, UR39, 0x1, URZ ;  /* 0x0000000127067890 */ /* 0x000fc8000fffe03f */
[----:B------:R-:W-:-:S04]  /*1590*/  UISETP.NE.AND UP0, UPT, UR6, 0x9, UPT ;  /* 0x000000090600788c */ /* 0x000fc8000bf05270 */
[----:B------:R-:W-:Y:S02]  /*15a0*/  USEL UR7, URZ, 0x1, UP0 ;  /* 0x000000013f077887 */ /* 0x000fe40008000000 */
[----:B------:R-:W-:Y:S02]  /*15b0*/  USEL UR6, UR6, URZ, UP0 ;  /* 0x0000003f06067287 */ /* 0x000fe40008000000 */
[----:B------:R-:W-:-:S06]  /*15c0*/  ULOP3.LUT UR7, UR38, UR7, URZ, 0x3c, !UPT ;  /* 0x0000000726077292 */ /* 0x000fcc000f8e3c3f */
[----:B01----:R-:W-:Y:S01]  /*15d0*/  IMAD.U32 R5, RZ, RZ, UR7 ;  /* 0x00000007ff057e24 */ /* 0x003fe2000f8e00ff */
[----:B------:R-:W-:-:S06]  /*15e0*/  UMOV UR7, UR39 ;  /* 0x0000002700077c82 */ /* 0x000fcc0008000000 */
.L_x_26:
[----:B01----:R-:W-:Y:S05]  /*15f0*/  @!P0 BRA `(.L_x_20) ;  /* 0x0000000000048947 */ /* 0x003fea0003800000 */
[----:B------:R-:W-:Y:S01]  /*1600*/  BPT.TRAP 0x1 ;  /* 0x000000040000795c */ /* 0x000fe20000300000 */
.L_x_20:
[----:B------:R-:W0:Y:S01]  /*1610*/  S2UR UR9, SR_CgaCtaId ;  /* 0x00000000000979c3 */ /* 0x000e220000008800 */
[----:B------:R-:W-:Y:S01]  /*1620*/  UMOV UR8, 0x400 ;  /* 0x0000040000087882 */ /* 0x000fe20000000000 */
[----:B------:R-:W-:Y:S01]  /*1630*/  SHF.L.U32 R3, R5, 0x1f, RZ ;  /* 0x0000001f05037819 */ /* 0x000fe200000006ff */
[----:B0-----:R-:W-:-:S04]  /*1640*/  ULEA UR14, UR9, UR8, 0x18 ;  /* 0x00000008090e7291 */ /* 0x001fc8000f8ec03f */
[----:B------:R-:W-:-:S09]  /*1650*/  ULEA UR8, UR6, UR14, 0x3 ;  /* 0x0000000e06087291 */ /* 0x000fd2000f8e183f */
[----:B------:R0:W1:Y:S01]  /*1660*/  SYNCS.PHASECHK.TRANS64.TRYWAIT P1, [UR8], R3 ;  /* 0x00000003ff0075a7 */ /* 0x0000620008020148 */
[----:B------:R-:W-:Y:S05]  /*1670*/  @!P0 BRA `(.L_x_21) ;  /* 0x0000000000048947 */ /* 0x000fea0003800000 */
[----:B------:R-:W-:Y:S01]  /*1680*/  BPT.TRAP 0x1 ;  /* 0x000000040000795c */ /* 0x000fe20000300000 */
.L_x_21:
[----:B-1----:R-:W-:Y:S05]  /*1690*/  @P1 BRA `(.L_x_22) ;  /* 0x0000000000081947 */ /* 0x002fea0003800000 */
[----:B------:R-:W1:Y:S02]  /*16a0*/  SYNCS.PHASECHK.TRANS64.TRYWAIT P1, [UR8], R3 ;  /* 0x00000003ff0075a7 */ /* 0x000e640008020148 */
[----:B-1----:R-:W-:Y:S05]  /*16b0*/  @!P1 BRA `(.L_x_23) ;  /* 0x0000004000d09947 */ /* 0x002fea0003800000 */
.L_x_22:
[----:B------:R-:W-:Y:S01]  /*16c0*/  ULEA UR12, UR6, UR4, 0xa ;  /* 0x00000004060c7291 */ /* 0x000fe2000f8e503f */
[----:B------:R-:W-:Y:S01]  /*16d0*/  WARPGROUP.ARRIVE ;  /* 0x00000000000079c5 */ /* 0x000fe20000000000 */
[----:B------:R-:W-:Y:S01]  /*16e0*/  ULEA UR13, UR6, UR5, 0x9 ;  /* 0x00000005060d7291 */ /* 0x000fe2000f8e483f */
[----:B------:R-:W-:Y:S01]  /*16f0*/  UMOV UR9, 0x40000040 ;  /* 0x4000004000097882 */ /* 0x000fe20000000000 */
[----:B------:R-:W-:-:S03]  /*1700*/  UMOV UR11, 0x40000040 ;  /* 0x40000040000b7882 */ /* 0x000fc60000000000 */
[----:B------:R-:W-:Y:S02]  /*1710*/  UMOV UR8, UR12 ;  /* 0x0000000c00087c82 */ /* 0x000fe40008000000 */
[----:B------:R-:W-:Y:S02]  /*1720*/  UMOV UR10, UR13 ;  /* 0x0000000d000a7c82 */ /* 0x000fe40008000000 */
[----:B------:R-:W-:Y:S01]  /*1730*/  HGMMA.64x64x8.F32.TF32 R24, gdesc[UR8], R24, gsb0 ;  /* 0x04e00000081879f0 */ /* 0x000fe20008002818 */
        /* <DEDUP_REMOVED lines=23> */
[----:B------:R-:W-:Y:S01]  /*18b0*/  BPT.TRAP 0x1 ;  /* 0x000000040000795c */ /* 0x000fe20000300000 */
.L_x_24:
[----:B------:R-:W-:Y:S01]  /*18c0*/  ULEA UR8, UR7, UR14, 0x3 ;  /* 0x0000000e07087291 */ /* 0x000fe2000f8e183f */
[----:B------:R-:W-:-:S03]  /*18d0*/  ISETP.GT.U32.AND P1, PT, R19, 0x1, PT ;  /* 0x000000011300780c */ /* 0x000fc60003f24070 */
[----:B------:R-:W-:-:S04]  /*18e0*/  UIADD3 UR8, UR8, 0x48, URZ ;  /* 0x0000004808087890 */ /* 0x000fc8000fffe03f */
[----:B------:R-:W-:-:S09]  /*18f0*/  UPRMT UR8, URZ, 0x654, UR8 ;  /* 0x000006543f087896 */ /* 0x000fd20008000008 */
[----:B------:R-:W-:Y:S01]  /*1900*/  SYNCS.ARRIVE.TRANS64.RED.A1T0 RZ, [UR8], RZ ;  /* 0x000000ffffff79a7 */ /* 0x000fe20008100408 */
[----:B------:R-:W-:Y:S05]  /*1910*/  @P1 BRA `(.L_x_25) ;  /* 0x0000000000041947 */ /* 0x000fea0003800000 */
[----:B------:R-:W-:Y:S01]  /*1920*/  BPT.TRAP 0x1 ;  /* 0x000000040000795c */ /* 0x000fe20000300000 */
.L_x_25:
[----:B------:R-:W-:Y:S01]  /*1930*/  UIADD3 UR6, UR6, 0x1, URZ ;  /* 0x0000000106067890 */ /* 0x000fe2000fffe03f */
[C---:B------:R-:W-:Y:S01]  /*1940*/  ISETP.GT.AND P1, PT, R0.reuse, 0x1, PT ;  /* 0x000000010000780c */ /* 0x040fe20003f24270 */
[----:B------:R-:W-:Y:S01]  /*1950*/  UIADD3 UR7, UR7, 0x1, URZ ;  /* 0x0000000107077890 */ /* 0x000fe2000fffe03f */
[----:B------:R-:W-:Y:S01]  /*1960*/  VIADD R0, R0, 0xffffffff ;  /* 0xffffffff00007836 */ /* 0x000fe20000000000 */
[----:B------:R-:W-:Y:S02]  /*1970*/  UISETP.NE.AND UP0, UPT, UR6, 0x9, UPT ;  /* 0x000000090600788c */ /* 0x000fe4000bf05270 */
[----:B------:R-:W-:Y:S02]  /*1980*/  UISETP.NE.AND UP1, UPT, UR7, 0x9, UPT ;  /* 0x000000090700788c */ /* 0x000fe4000bf25270 */
[----:B------:R-:W-:Y:S02]  /*1990*/  USEL UR8, URZ, 0x1, UP0 ;  /* 0x000000013f087887 */ /* 0x000fe40008000000 */
[----:B------:R-:W-:-:S02]  /*19a0*/  USEL UR6, UR6, URZ, UP0 ;  /* 0x0000003f06067287 */ /* 0x000fc40008000000 */
[----:B------:R-:W-:Y:S02]  /*19b0*/  USEL UR7, UR7, URZ, UP1 ;  /* 0x0000003f07077287 */ /* 0x000fe40008800000 */
[----:B------:R-:W-:Y:S01]  /*19c0*/  LOP3.LUT R5, R5, UR8, RZ, 0x3c, !PT ;  /* 0x0000000805057c12 */ /* 0x000fe2000f8e3cff */
[----:B------:R-:W-:Y:S09]  /*19d0*/  @P1 BRA `(.L_x_26) ;  /* 0xfffffffc00041947 */ /* 0x000ff2000383ffff */
.L_x_19:
[----:B------:R-:W2:Y:S02]  /*19e0*/  LDC R0, c[0x0][0x28c] ;  /* 0x0000a300ff007b82 */ /* 0x000ea40000000800 */
[----:B--2---:R-:W-:-:S13]  /*19f0*/  ISETP.GE.AND P1, PT, R0, 0x1, PT ;  /* 0x000000010000780c */ /* 0x004fda0003f26270 */
[----:B------:R-:W-:Y:S05]  /*1a00*/  @!P1 BRA `(.L_x_27) ;  /* 0x0000000000489947 */ /* 0x000fea0003800000 */
[----:B------:R-:W-:Y:S05]  /*1a10*/  @!P0 BRA `(.L_x_28) ;  /* 0x0000000000048947 */ /* 0x000fea0003800000 */
[----:B------:R-:W-:Y:S01]  /*1a20*/  BPT.TRAP 0x1 ;  /* 0x000000040000795c */ /* 0x000fe20000300000 */
.L_x_28:
[----:B------:R-:W2:Y:S01]  /*1a30*/  S2UR UR7, SR_CgaCtaId ;  /* 0x00000000000779c3 */ /* 0x000ea20000008800 */
[----:B------:R-:W-:Y:S01]  /*1a40*/  UISETP.LT.AND UP0, UPT, UR40, 0x1, UPT ;  /* 0x000000012800788c */ /* 0x000fe2000bf01270 */
[----:B------:R-:W-:-:S03]  /*1a50*/  ISETP.GT.U32.AND P0, PT, R19, 0x1, PT ;  /* 0x000000011300780c */ /* 0x000fc60003f04070 */
[----:B------:R-:W-:-:S04]  /*1a60*/  USEL UR6, UR40, 0x1, UP0 ;  /* 0x0000000128067887 */ /* 0x000fc80008000000 */
[----:B------:R-:W-:-:S04]  /*1a70*/  UIADD3 UR6, UR39, UR40, -UR6 ;  /* 0x0000002827067290 */ /* 0x000fc8000fffe806 */
[----:B------:R-:W-:-:S04]  /*1a80*/  UIMAD.WIDE.U32 UR4, UR6, 0x38e38e39, URZ ;  /* 0x38e38e39060478a5 */ /* 0x000fc8000f8e003f */
[----:B------:R-:W-:-:S03]  /*1a90*/  USHF.R.U32.HI UR4, URZ, 0x1, UR5 ;  /* 0x000000013f047899 */ /* 0x000fc60008011605 */
[----:B------:R-:W-:Y:S01]  /*1aa0*/  UMOV UR5, 0x400 ;  /* 0x0000040000057882 */ /* 0x000fe20000000000 */
[----:B------:R-:W-:Y:S02]  /*1ab0*/  UIMAD UR6, UR4, -0x9, UR6 ;  /* 0xfffffff7040678a4 */ /* 0x000fe4000f8e0206 */
[----:B--2---:R-:W-:-:S04]  /*1ac0*/  ULEA UR5, UR7, UR5, 0x18 ;  /* 0x0000000507057291 */ /* 0x004fc8000f8ec03f */
[----:B------:R-:W-:-:S04]  /*1ad0*/  ULEA UR6, UR6, UR5, 0x3 ;  /* 0x0000000506067291 */ /* 0x000fc8000f8e183f */
[----:B------:R-:W-:-:S04]  /*1ae0*/  UIADD3 UR6, UR6, 0x48, URZ ;  /* 0x0000004806067890 */ /* 0x000fc8000fffe03f */
[----:B------:R-:W-:-:S09]  /*1af0*/  UPRMT UR6, URZ, 0x654, UR6 ;  /* 0x000006543f067896 */ /* 0x000fd20008000006 */
[----:B------:R-:W-:Y:S01]  /*1b00*/  SYNCS.ARRIVE.TRANS64.RED.A1T0 RZ, [UR6], RZ ;  /* 0x000000ffffff79a7 */ /* 0x000fe20008100406 */
[----:B------:R-:W-:Y:S05]  /*1b10*/  @P0 BRA `(.L_x_27) ;  /* 0x0000000000040947 */ /* 0x000fea0003800000 */
[----:B------:R-:W-:Y:S01]  /*1b20*/  BPT.TRAP 0x1 ;  /* 0x000000040000795c */ /* 0x000fe20000300000 */
.L_x_27:
[----:B------:R-:W2:Y:S01]  /*1b30*/  LDC R6, c[0x0][0x288] ;  /* 0x0000a200ff067b82 */ /* 0x000ea20000000800 */
[----:B------:R-:W-:Y:S01]  /*1b40*/  LOP3.LUT R0, R22, 0x1, RZ, 0xc0, !PT ;  /* 0x0000000116007812 */ /* 0x000fe200078ec0ff */
[----:B------:R-:W-:Y:S01]  /*1b50*/  IMAD.SHL.U32 R59, R59, 0x40, RZ ;  /* 0x000000403b3b7824 */ /* 0x000fe200078e00ff */
[----:B01----:R-:W-:Y:S01]  /*1b60*/  SHF.R.U32.HI R3, RZ, 0x2, R18 ;  /* 0x00000002ff037819 */ /* 0x003fe20000011612 */
[----:B------:R-:W-:Y:S01]  /*1b70*/  UIADD3 UR39, UR40, UR39, URZ ;  /* 0x0000002728277290 */ /* 0x000fe2000fffe03f */
[----:B------:R-:W-:Y:S01]  /*1b80*/  LOP3.LUT R4, R18, 0x60, RZ, 0xc0, !PT ;  /* 0x0000006012047812 */ /* 0x000fe200078ec0ff */
[----:B------:R-:W-:Y:S01]  /*1b90*/  IMAD.SHL.U32 R8, R0, 0x40, RZ ;  /* 0x0000004000087824 */ /* 0x000fe200078e00ff */
[----:B------:R-:W-:Y:S01]  /*1ba0*/  LOP3.LUT R5, R18, 0x3, RZ, 0xc0, !PT ;  /* 0x0000000312057812 */ /* 0x000fe200078ec0ff */
[----:B------:R-:W-:Y:S01]  /*1bb0*/  UISETP.GT.U32.AND UP0, UPT, UR39, 0x8, UPT ;  /* 0x000000082700788c */ /* 0x000fe2000bf04070 */
[----:B------:R-:W-:Y:S01]  /*1bc0*/  LOP3.LUT R3, R3, 0x7, RZ, 0xc0, !PT ;  /* 0x0000000703037812 */ /* 0x000fe200078ec0ff */
[----:B------:R-:W-:Y:S01]  /*1bd0*/  ULDC UR7, c[0x0][0x284] ;  /* 0x0000a10000077ab9 */ /* 0x000fe20000000800 */
[----:B------:R-:W-:Y:S01]  /*1be0*/  SHF.R.U32.HI R4, RZ, 0x1, R4 ;  /* 0x00000001ff047819 */ /* 0x000fe20000011604 */
[----:B------:R-:W-:Y:S01]  /*1bf0*/  UISETP.LT.U32.AND UP0, UPT, UR40, 0x9, UP0 ;  /* 0x000000092800788c */ /* 0x000fe20008701070 */
[----:B------:R-:W-:Y:S01]  /*1c00*/  SHF.R.S32.HI R15, RZ, 0x1f, R57 ;  /* 0x0000001fff0f7819 */ /* 0x000fe20000011439 */
[----:B------:R-:W-:Y:S01]  /*1c10*/  UISETP.GE.U32.AND UP1, UPT, UR40, 0x9, UPT ;  /* 0x000000092800788c */ /* 0x000fe2000bf26070 */
[--C-:B------:R-:W-:Y:S01]  /*1c20*/  IADD3 R7, RZ, -R4, -R3.reuse ;  /* 0x80000004ff077210 */ /* 0x100fe20007ffe803 */
[----:B------:R-:W-:Y:S01]  /*1c30*/  ULDC.64 UR8, c[0x0][0x5d0] ;  /* 0x0001740000087ab9 */ /* 0x000fe20000000a00 */
[----:B------:R-:W-:Y:S01]  /*1c40*/  LOP3.LUT R3, R8, 0x40, R3, 0xe2, !PT ;  /* 0x0000004008037812 */ /* 0x000fe200078ee203 */
[----:B------:R-:W-:Y:S01]  /*1c50*/  IMAD.SHL.U32 R8, R18, 0x2, RZ ;  /* 0x0000000212087824 */ /* 0x000fe200078e00ff */
[----:B------:R-:W-:Y:S01]  /*1c60*/  UIMAD.WIDE.U32 UR4, UR39, 0x38e38e39, URZ ;  /* 0x38e38e39270478a5 */ /* 0x000fe2000f8e003f */
[----:B------:R-:W-:Y:S01]  /*1c70*/  IMAD.WIDE R10, R58, 0x80, RZ ;  /* 0x000000803a0a7825 */ /* 0x000fe200078e02ff */
[----:B------:R-:W-:-:S02]  /*1c80*/  USEL UR6, URZ, 0x1, !UP0 ;  /* 0x000000013f067887 */ /* 0x000fc4000c000000 */
[----:B------:R-:W-:Y:S01]  /*1c90*/  LOP3.LUT R8, R59, 0x6, R8, 0xf8, !PT ;  /* 0x000000063b087812 */ /* 0x000fe200078ef808 */
[----:B--2---:R-:W-:Y:S01]  /*1ca0*/  IMAD R12, R5, -0x2, R6 ;  /* 0xfffffffe050c7824 */ /* 0x004fe200078e0206 */
[----:B------:R-:W-:Y:S01]  /*1cb0*/  ISETP.GE.AND P0, PT, R59, R6, PT ;  /* 0x000000063b00720c */ /* 0x000fe20003f06270 */
[----:B------:R-:W-:Y:S01]  /*1cc0*/  IMAD.SHL.U32 R5, R58, 0x80, RZ ;  /* 0x000000803a057824 */ /* 0x000fe200078e00ff */
[----:B------:R-:W-:Y:S01]  /*1cd0*/  SHF.R.S32.HI R9, RZ, 0x1f, R8 ;  /* 0x0000001fff097819 */ /* 0x000fe20000011408 */
[----:B------:R-:W-:Y:S01]  /*1ce0*/  IMAD R6, R15, UR8, RZ ;  /* 0x000000080f067c24 */ /* 0x000fe2000f8e02ff */
[----:B------:R-:W-:Y:S01]  /*1cf0*/  USHF.R.U32.HI UR4, URZ, 0x1, UR5 ;  /* 0x000000013f047899 */ /* 0x000fe20008011605 */
[----:B------:R-:W-:Y:S01]  /*1d00*/  IMAD R0, R0, -0x40, R7 ;  /* 0xffffffc000007824 */ /* 0x000fe200078e0207 */
[----:B------:R-:W-:Y:S01]  /*1d10*/  ISETP.GE.OR P0, PT, R5, UR7, P0 ;  /* 0x0000000705007c0c */ /* 0x000fe20008706670 */
[----:B------:R-:W-:Y:S01]  /*1d20*/  ULOP3.LUT UR38, UR38, UR6, URZ, 0x3c, !UPT ;  /* 0x0000000626267292 */ /* 0x000fe2000f8e3c3f */
[C---:B------:R-:W-:Y:S01]  /*1d30*/  IMAD R13, R57.reuse, UR9, R6 ;  /* 0x00000009390d7c24 */ /* 0x040fe2000f8e0206 */
[----:B------:R-:W-:Y:S01]  /*1d40*/  LOP3.LUT R71, R10, R3, R4, 0xfe, !PT ;  /* 0x000000030a477212 */ /* 0x000fe200078efe04 */
[----:B------:R-:W-:Y:S01]  /*1d50*/  IMAD.WIDE.U32 R6, R57, UR8, R8 ;  /* 0x0000000839067c25 */ /* 0x000fe2000f8e0008 */
[----:B------:R-:W-:Y:S01]  /*1d60*/  UIMAD UR39, UR4, -0x9, UR39 ;  /* 0xfffffff7042778a4 */ /* 0x000fe2000f8e0227 */
[----:B------:R-:W-:Y:S01]  /*1d70*/  IADD3 R3, -R5, UR7, R0 ;  /* 0x0000000705037c10 */ /* 0x000fe2000fffe100 */
[----:B------:R-:W-:Y:S01]  /*1d80*/  @UP1 ULOP3.LUT UR38, UR38, 0x1, UR4, 0x78, !UPT ;  /* 0x0000000126261892 */ /* 0x000fe2000f8e7804 */
[----:B------:R-:W-:-:S02]  /*1d90*/  IMAD.IADD R7, R7, 0x1, R13 ;  /* 0x0000000107077824 */ /* 0x000fc400078e020d */
[----:B------:R-:W-:Y:S02]  /*1da0*/  IMAD.IADD R4, R12, 0x1, -R59 ;  /* 0x000000010c047824 */ /* 0x000fe400078e0a3b */
[----:B------:R-:W-:Y:S01]  /*1db0*/  IMAD.MOV.U32 R0, RZ, RZ, -0x1 ;  /* 0xffffffffff007424 */ /* 0x000fe200078e00ff */
[----:B------:R-:W-:Y:S06]  /*1dc0*/  @P0 BRA `(.L_x_29) ;  /* 0x0000001c000c0947 */ /* 0x000fec0003800000 */
[----:B------:R-:W0:Y:S01]  /*1dd0*/  LDC.64 R64, c[0x0][0x5c8] ;  /* 0x00017200ff407b82 */ /* 0x000e220000000a00 */
[----:B-----5:R-:W-:Y:S01]  /*1de0*/  FSETP.NEU.AND P1, PT, R56, RZ, PT ;  /* 0x000000ff3800720b */ /* 0x020fe20003f2d000 */
[----:B------:R-:W-:Y:S01]  /*1df0*/  BSSY B0, `(.L_x_29) ;  /* 0x00001c0000007945 */ /* 0x000fe20003800000 */
[----:B------:R-:W-:-:S04]  /*1e00*/  ISETP.GT.AND P0, PT, R4, RZ, PT ;  /* 0x000000ff0400720c */ /* 0x000fc80003f04270 */
[----:B------:R-:W-:Y:S01]  /*1e10*/  ISETP.GT.AND P4, PT, R3, RZ, P0 ;  /* 0x000000ff0300720c */ /* 0x000fe20000784270 */
[-C--:B0-----:R-:W-:Y:S02]  /*1e20*/  IMAD R12, R11, R64.reuse, RZ ;  /* 0x000000400b0c7224 */ /* 0x081fe400078e02ff */
[----:B------:R-:W-:-:S04]  /*1e30*/  IMAD.WIDE.U32 R58, R71, R64, R6 ;  /* 0x00000040473a7225 */ /* 0x000fc800078e0006 */
[----:B------:R-:W-:-:S04]  /*1e40*/  IMAD R5, R71, R65, R12 ;  /* 0x0000004147057224 */ /* 0x000fc800078e020c */
[----:B------:R-:W-:Y:S01]  /*1e50*/  IMAD.IADD R73, R59, 0x1, R5 ;  /* 0x000000013b497824 */ /* 0x000fe200078e0205 */
[----:B------:R-:W-:Y:S06]  /*1e60*/  @!P1 BRA `(.L_x_30) ;  /* 0x0000001000e09947 */ /* 0x000fec0003800000 */
[----:B------:R-:W0:Y:S01]  /*1e70*/  LDC.64 R66, c[0x0][0x5b8] ;  /* 0x00016e00ff427b82 */ /* 0x000e220000000a00 */
[----:B------:R-:W-:-:S07]  /*1e80*/  ULDC.64 UR4, c[0x0][0x5c0] ;  /* 0x0001700000047ab9 */ /* 0x000fce0000000a00 */
[----:B------:R-:W1:Y:S08]  /*1e90*/  LDC.64 R60, c[0x0][0x5b0] ;  /* 0x00016c00ff3c7b82 */ /* 0x000e700000000a00 */
[----:B------:R-:W2:Y:S01]  /*1ea0*/  LDC.64 R68, c[0x0][0x5a8] ;  /* 0x00016a00ff447b82 */ /* 0x000ea20000000a00 */
[-C--:B0-----:R-:W-:Y:S02]  /*1eb0*/  IMAD R6, R15, R66.reuse, RZ ;  /* 0x000000420f067224 */ /* 0x081fe400078e02ff */
[----:B------:R-:W-:-:S04]  /*1ec0*/  IMAD.WIDE.U32 R12, R57, R66, R8 ;  /* 0x00000042390c7225 */ /* 0x000fc800078e0008 */
[----:B------:R-:W-:Y:S02]  /*1ed0*/  IMAD R59, R57, R67, R6 ;  /* 0x00000043393b7224 */ /* 0x000fe400078e0206 */
[-C--:B-1----:R-:W-:Y:S02]  /*1ee0*/  IMAD R10, R11, R60.reuse, RZ ;  /* 0x0000003c0b0a7224 */ /* 0x082fe400078e02ff */
[----:B------:R-:W-:Y:S02]  /*1ef0*/  IMAD.IADD R13, R13, 0x1, R59 ;  /* 0x000000010d0d7824 */ /* 0x000fe400078e023b */
[C---:B------:R-:W-:Y:S02]  /*1f00*/  IMAD R63, R71.reuse, R61, R10 ;  /* 0x0000003d473f7224 */ /* 0x040fe400078e020a */
[----:B------:R-:W-:-:S04]  /*1f10*/  IMAD.WIDE.U32 R6, R71, R60, R12 ;  /* 0x0000003c47067225 */ /* 0x000fc800078e000c */
[----:B------:R-:W-:Y:S01]  /*1f20*/  IMAD.IADD R5, R7, 0x1, R63 ;  /* 0x0000000107057824 */ /* 0x000fe200078e023f */
[----:B--2---:R-:W-:-:S04]  /*1f30*/  LEA R14, P1, R6, R68, 0x2 ;  /* 0x00000044060e7211 */ /* 0x004fc800078210ff */
[----:B------:R-:W-:-:S05]  /*1f40*/  LEA.HI.X R15, R6, R69, R5, 0x2, P1 ;  /* 0x00000045060f7211 */ /* 0x000fca00008f1405 */
[----:B------:R0:W2:Y:S01]  /*1f50*/  @P4 LDG.E.LTC128B R5, desc[UR36][R14.64] ;  /* 0x000000240e054981 */ /* 0x0000a2000c1e1920 */
[----:B------:R-:W-:Y:S01]  /*1f60*/  IMAD.WIDE.U32 R6, R71, R60, R8 ;  /* 0x0000003c47067225 */ /* 0x000fe200078e0008 */
[C---:B------:R-:W-:Y:S01]  /*1f70*/  SHF.L.U64.HI R11, R60.reuse, 0x3, R61 ;  /* 0x000000033c0b7819 */ /* 0x040fe2000001023d */
[----:B------:R-:W-:Y:S01]  /*1f80*/  BSSY B1, `(.L_x_31) ;  /* 0x0000016000017945 */ /* 0x000fe20003800000 */
[----:B------:R-:W-:Y:S01]  /*1f90*/  ISETP.GT.AND P0, PT, R3, 0x8, P0 ;  /* 0x000000080300780c */ /* 0x000fe20000704270 */
[----:B------:R-:W-:Y:S02]  /*1fa0*/  IMAD.IADD R7, R63, 0x1, R7 ;  /* 0x000000013f077824 */ /* 0x000fe400078e0207 */
[----:B------:R-:W-:Y:S02]  /*1fb0*/  IMAD.SHL.U32 R10, R60, 0x8, RZ ;  /* 0x000000083c0a7824 */ /* 0x000fe400078e00ff */
[----:B------:R-:W-:-:S04]  /*1fc0*/  IMAD.WIDE.U32 R20, R57, R66, R6 ;  /* 0x0000004239147225 */ /* 0x000fc800078e0006 */
[----:B------:R-:W-:Y:S01]  /*1fd0*/  IMAD.WIDE.U32 R60, R71, R60, R10 ;  /* 0x0000003c473c7225 */ /* 0x000fe200078e000a */
[----:B------:R-:W-:Y:S02]  /*1fe0*/  LEA R10, P1, R58, UR4, 0x2 ;  /* 0x000000043a0a7c11 */ /* 0x000fe4000f8210ff */
[----:B------:R-:W-:Y:S01]  /*1ff0*/  LEA R6, P3, R20, R68, 0x2 ;  /* 0x0000004414067211 */ /* 0x000fe200078610ff */
[----:B0-----:R-:W-:Y:S01]  /*2000*/  IMAD.IADD R14, R59, 0x1, R21 ;  /* 0x000000013b0e7824 */ /* 0x001fe200078e0215 */
[----:B------:R-:W-:Y:S01]  /*2010*/  LEA.HI.X R11, R58, UR5, R73, 0x2, P1 ;  /* 0x000000053a0b7c11 */ /* 0x000fe200088f1449 */
[----:B------:R-:W-:Y:S01]  /*2020*/  IMAD.IADD R63, R63, 0x1, R61 ;  /* 0x000000013f3f7824 */ /* 0x000fe200078e023d */
[----:B------:R-:W-:Y:S02]  /*2030*/  ISETP.GT.AND P1, PT, R4, 0x1, PT ;  /* 0x000000010400780c */ /* 0x000fe40003f24270 */
[----:B------:R-:W-:Y:S01]  /*2040*/  IADD3 R15, P2, R12, R60, RZ ;  /* 0x0000003c0c0f7210 */ /* 0x000fe20007f5e0ff */
[----:B--2---:R-:W-:-:S04]  /*2050*/  FMUL R7, R5, R56 ;  /* 0x0000003805077220 */ /* 0x004fc80000400000 */
[----:B------:R-:W-:Y:S01]  /*2060*/  FFMA R21, R24, R23, R7 ;  /* 0x0000001718157223 */ /* 0x000fe20000000007 */
[----:B------:R-:W-:Y:S01]  /*2070*/  LEA.HI.X R7, R20, R69, R14, 0x2, P3 ;  /* 0x0000004514077211 */ /* 0x000fe200018f140e */
[----:B------:R-:W-:Y:S01]  /*2080*/  IMAD.X R20, R63, 0x1, R13, P2 ;  /* 0x000000013f147824 */ /* 0x000fe200010e060d */
[----:B------:R-:W-:Y:S02]  /*2090*/  LEA R14, P3, R15, R68, 0x2 ;  /* 0x000000440f0e7211 */ /* 0x000fe400078610ff */
[----:B------:R0:W-:Y:S01]  /*20a0*/  @P4 STG.E desc[UR36][R10.64], R21 ;  /* 0x000000150a004986 */ /* 0x0001e2000c101924 */
[----:B------:R-:W-:-:S13]  /*20b0*/  ISETP.GT.AND P4, PT, R3, RZ, P1 ;  /* 0x000000ff0300720c */ /* 0x000fda0000f84270 */
[----:B0-----:R-:W-:Y:S05]  /*20c0*/  @!P4 BRA `(.L_x_32) ;  /* 0x000000000004c947 */ /* 0x001fea0003800000 */
[----:B------:R0:W5:Y:S02]  /*20d0*/  LDG.E.LTC128B R5, desc[UR36][R6.64+0x4] ;  /* 0x0000042406057981 */ /* 0x000164000c1e1920 */
.L_x_32:
[----:B------:R-:W-:Y:S05]  /*20e0*/  BSYNC B1 ;  /* 0x0000000000017941 */ /* 0x000fea0003800000 */
.L_x_31:
[----:B-----5:R-:W-:Y:S01]  /*20f0*/  FMUL R12, R5, R56 ;  /* 0x00000038050c7220 */ /* 0x020fe20000400000 */
[----:B------:R-:W-:-:S03]  /*2100*/  LEA.HI.X R15, R15, R69, R20, 0x2, P3 ;  /* 0x000000450f0f7211 */ /* 0x000fc600018f1414 */
[----:B------:R-:W-:Y:S01]  /*2110*/  FFMA R61, R25, R23, R12 ;  /* 0x00000017193d7223 */ /* 0x000fe2000000000c */
[----:B------:R-:W-:-:S04]  /*2120*/  IMAD.MOV.U32 R25, RZ, RZ, R5 ;  /* 0x000000ffff197224 */ /* 0x000fc800078e0005 */
[----:B------:R1:W-:Y:S04]  /*2130*/  @P4 STG.E desc[UR36][R10.64+0x4], R61 ;  /* 0x0000043d0a004986 */ /* 0x0003e8000c101924 */
[----:B------:R-:W2:Y:S01]  /*2140*/  @P0 LDG.E.LTC128B R25, desc[UR36][R14.64] ;  /* 0x000000240e190981 */ /* 0x000ea2000c1e1920 */
[C---:B------:R-:W-:Y:S01]  /*2150*/  SHF.L.U64.HI R13, R64.reuse, 0x5, R65 ;  /* 0x00000005400d7819 */ /* 0x040fe20000010241 */
[----:B------:R-:W-:Y:S01]  /*2160*/  BSSY B1, `(.L_x_33) ;  /* 0x0000010000017945 */ /* 0x000fe20003800000 */
[----:B------:R-:W-:Y:S02]  /*2170*/  LEA R12, P3, R64, R10, 0x5 ;  /* 0x0000000a400c7211 */ /* 0x000fe400078628ff */
[----:B------:R-:W-:Y:S02]  /*2180*/  IADD3 R20, P2, R8, R60, RZ ;  /* 0x0000003c08147210 */ /* 0x000fe40007f5e0ff */
[----:B------:R-:W-:Y:S01]  /*2190*/  ISETP.GT.AND P1, PT, R3, 0x8, P1 ;  /* 0x000000080300780c */ /* 0x000fe20000f24270 */
[----:B------:R-:W-:-:S02]  /*21a0*/  IMAD.X R13, R13, 0x1, R11, P3 ;  /* 0x000000010d0d7824 */ /* 0x000fc400018e060b */
[----:B------:R-:W-:Y:S01]  /*21b0*/  IMAD.X R21, R9, 0x1, R63, P2 ;  /* 0x0000000109157824 */ /* 0x000fe200010e063f */
[----:B------:R-:W-:Y:S01]  /*21c0*/  ISETP.GT.AND P2, PT, R4, 0x8, PT ;  /* 0x000000080400780c */ /* 0x000fe20003f44270 */
[----:B------:R-:W-:-:S04]  /*21d0*/  IMAD.WIDE.U32 R20, R57, R66, R20 ;  /* 0x0000004239147225 */ /* 0x000fc800078e0014 */
[----:B------:R-:W-:Y:S01]  /*21e0*/  IMAD.IADD R9, R59, 0x1, R21 ;  /* 0x000000013b097824 */ /* 0x000fe200078e0215 */
[----:B------:R-:W-:-:S04]  /*21f0*/  LEA R8, P4, R20, R68, 0x2 ;  /* 0x0000004414087211 */ /* 0x000fc800078810ff */
[----:B------:R-:W-:Y:S01]  /*2200*/  LEA.HI.X R9, R20, R69, R9, 0x2, P4 ;  /* 0x0000004514097211 */ /* 0x000fe200020f1409 */
[----:B--2---:R-:W-:-:S04]  /*2210*/  FMUL R5, R25, R56 ;  /* 0x0000003819057220 */ /* 0x004fc80000400000 */
[----:B------:R-:W-:-:S05]  /*2220*/  FFMA R5, R26, R23, R5 ;  /* 0x000000171a057223 */ /* 0x000fca0000000005 */
[----:B------:R1:W-:Y:S01]  /*2230*/  @P0 STG.E desc[UR36][R12.64], R5 ;  /* 0x000000050c000986 */ /* 0x0003e2000c101924 */
[----:B------:R-:W-:Y:S05]  /*2240*/  @!P1 BRA `(.L_x_34) ;  /* 0x0000000000049947 */ /* 0x000fea0003800000 */
[----:B------:R2:W5:Y:S02]  /*2250*/  LDG.E.LTC128B R25, desc[UR36][R8.64+0x4] ;  /* 0x0000042408197981 */ /* 0x000564000c1e1920 */
.L_x_34:
[----:B------:R-:W-:Y:S05]  /*2260*/  BSYNC B1 ;  /* 0x0000000000017941 */ /* 0x000fea0003800000 */
.L_x_33:
[----:B-----5:R-:W-:Y:S01]  /*2270*/  FMUL R14, R25, R56 ;  /* 0x00000038190e7220 */ /* 0x020fe20000400000 */
[----:B------:R-:W-:Y:S01]  /*2280*/  ISETP.GT.AND P3, PT, R3, RZ, P2 ;  /* 0x000000ff0300720c */ /* 0x000fe20001764270 */
[----:B------:R-:W-:Y:S01]  /*2290*/  BSSY B1, `(.L_x_35) ;  /* 0x0000006000017945 */ /* 0x000fe20003800000 */
[----:B------:R-:W-:Y:S01]  /*22a0*/  ISETP.GT.AND P0, PT, R4, 0x9, PT ;  /* 0x000000090400780c */ /* 0x000fe20003f04270 */
[----:B------:R-:W-:-:S05]  /*22b0*/  FFMA R27, R27, R23, R14 ;  /* 0x000000171b1b7223 */ /* 0x000fca000000000e */
[----:B------:R3:W-:Y:S05]  /*22c0*/  @P1 STG.E desc[UR36][R12.64+0x4], R27 ;  /* 0x0000041b0c001986 */ /* 0x0007ea000c101924 */
[----:B------:R-:W-:Y:S05]  /*22d0*/  @!P3 BRA `(.L_x_36) ;  /* 0x000000000004b947 */ /* 0x000fea0003800000 */
[----:B------:R4:W5:Y:S02]  /*22e0*/  LDG.E.LTC128B R25, desc[UR36][R6.64+0x20] ;  /* 0x0000202406197981 */ /* 0x000964000c1e1920 */
.L_x_36:
[----:B------:R-:W-:Y:S05]  /*22f0*/  BSYNC B1 ;  /* 0x0000000000017941 */ /* 0x000fea0003800000 */
.L_x_35:
[----:B-1---5:R-:W-:Y:S01]  /*2300*/  FMUL R5, R25, R56 ;  /* 0x0000003819057220 */ /* 0x022fe20000400000 */
[----:B------:R-:W-:Y:S01]  /*2310*/  ISETP.GT.AND P1, PT, R3, RZ, P0 ;  /* 0x000000ff0300720c */ /* 0x000fe20000724270 */
[----:B------:R-:W-:Y:S02]  /*2320*/  BSSY B1, `(.L_x_37) ;  /* 0x0000005000017945 */ /* 0x000fe40003800000 */
[----:B------:R-:W-:-:S05]  /*2330*/  FFMA R5, R28, R23, R5 ;  /* 0x000000171c057223 */ /* 0x000fca0000000005 */
[----:B------:R1:W-:Y:S05]  /*2340*/  @P3 STG.E desc[UR36][R10.64+0x20], R5 ;  /* 0x000020050a003986 */ /* 0x0003ea000c101924 */
[----:B------:R-:W-:Y:S05]  /*2350*/  @!P1 BRA `(.L_x_38) ;  /* 0x0000000000049947 */ /* 0x000fea0003800000 */
[----:B------:R0:W5:Y:S02]  /*2360*/  LDG.E.LTC128B R25, desc[UR36][R6.64+0x24] ;  /* 0x0000242406197981 */ /* 0x000164000c1e1920 */
.L_x_38:
[----:B------:R-:W-:Y:S05]  /*2370*/  BSYNC B1 ;  /* 0x0000000000017941 */ /* 0x000fea0003800000 */
.L_x_37:
[----:B-----5:R-:W-:Y:S01]  /*2380*/  FMUL R14, R25, R56 ;  /* 0x00000038190e7220 */ /* 0x020fe20000400000 */
[----:B------:R-:W-:Y:S01]  /*2390*/  ISETP.GT.AND P2, PT, R3, 0x8, P2 ;  /* 0x000000080300780c */ /* 0x000fe20001744270 */
[----:B------:R-:W-:Y:S02]  /*23a0*/  BSSY B1, `(.L_x_39) ;  /* 0x0000005000017945 */ /* 0x000fe40003800000 */
[----:B------:R-:W-:-:S05]  /*23b0*/  FFMA R29, R29, R23, R14 ;  /* 0x000000171d1d7223 */ /* 0x000fca000000000e */
[----:B------:R0:W-:Y:S05]  /*23c0*/  @P1 STG.E desc[UR36][R10.64+0x24], R29 ;  /* 0x0000241d0a001986 */ /* 0x0001ea000c101924 */
[----:B------:R-:W-:Y:S05]  /*23d0*/  @!P2 BRA `(.L_x_40) ;  /* 0x000000000004a947 */ /* 0x000fea0003800000 */
[----:B------:R0:W5:Y:S02]  /*23e0*/  LDG.E.LTC128B R25, desc[UR36][R8.64+0x20] ;  /* 0x0000202408197981 */ /* 0x000164000c1e1920 */
.L_x_40:
[----:B------:R-:W-:Y:S05]  /*23f0*/  BSYNC B1 ;  /* 0x0000000000017941 */ /* 0x000fea0003800000 */
.L_x_39:
[----:B-1---5:R-:W-:Y:S01]  /*2400*/  FMUL R5, R25, R56 ;  /* 0x0000003819057220 */ /* 0x022fe20000400000 */
[----:B------:R-:W-:Y:S01]  /*2410*/  ISETP.GT.AND P0, PT, R3, 0x8, P0 ;  /* 0x000000080300780c */ /* 0x000fe20000704270 */
[----:B------:R-:W-:Y:S01]  /*2420*/  BSSY B1, `(.L_x_41) ;  /* 0x0000006000017945 */ /* 0x000fe20003800000 */
[----:B------:R-:W-:Y:S01]  /*2430*/  ISETP.GT.AND P1, PT, R4, 0x10, PT ;  /* 0x000000100400780c */ /* 0x000fe20003f24270 */
[----:B------:R-:W-:-:S05]  /*2440*/  FFMA R5, R30, R23, R5 ;  /* 0x000000171e057223 */ /* 0x000fca0000000005 */
[----:B------:R1:W-:Y:S05]  /*2450*/  @P2 STG.E desc[UR36][R12.64+0x20], R5 ;  /* 0x000020050c002986 */ /* 0x0003ea000c101924 */
[----:B------:R-:W-:Y:S05]  /*2460*/  @!P0 BRA `(.L_x_42) ;  /* 0x0000000000048947 */ /* 0x000fea0003800000 */
[----:B------:R0:W5:Y:S02]  /*2470*/  LDG.E.LTC128B R25, desc[UR36][R8.64+0x24] ;  /* 0x0000242408197981 */ /* 0x000164000c1e1920 */
.L_x_42:
[----:B------:R-:W-:Y:S05]  /*2480*/  BSYNC B1 ;  /* 0x0000000000017941 */ /* 0x000fea0003800000 */
.L_x_41:
        /* <DEDUP_REMOVED lines=8> */
.L_x_44:
[----:B------:R-:W-:Y:S05]  /*2510*/  BSYNC B1 ;  /* 0x0000000000017941 */ /* 0x000fea0003800000 */
.L_x_43:
[----:B-1---5:R-:W-:Y:S01]  /*2520*/  FMUL R5, R25, R56 ;  /* 0x0000003819057220 */ /* 0x022fe20000400000 */
[----:B------:R-:W-:Y:S01]  /*2530*/  ISETP.GT.AND P0, PT, R3, RZ, P2 ;  /* 0x000000ff0300720c */ /* 0x000fe20001704270 */
[----:B------:R-:W-:Y:S02]  /*2540*/  BSSY B1, `(.L_x_45) ;  /* 0x0000005000017945 */ /* 0x000fe40003800000 */
[----:B------:R-:W-:-:S05]  /*2550*/  FFMA R5, R32, R23, R5 ;  /* 0x0000001720057223 */ /* 0x000fca0000000005 */
[----:B------:R1:W-:Y:S05]  /*2560*/  @P3 STG.E desc[UR36][R10.64+0x40], R5 ;  /* 0x000040050a003986 */ /* 0x0003ea000c101924 */
[----:B------:R-:W-:Y:S05]  /*2570*/  @!P0 BRA `(.L_x_46) ;  /* 0x0000000000048947 */ /* 0x000fea0003800000 */
[----:B------:R0:W5:Y:S02]  /*2580*/  LDG.E.LTC128B R25, desc[UR36][R6.64+0x44] ;  /* 0x0000442406197981 */ /* 0x000164000c1e1920 */
.L_x_46:
[----:B------:R-:W-:Y:S05]  /*2590*/  BSYNC B1 ;  /* 0x0000000000017941 */ /* 0x000fea0003800000 */
.L_x_45:
[----:B-----5:R-:W-:Y:S01]  /*25a0*/  FMUL R14, R25, R56 ;  /* 0x00000038190e7220 */ /* 0x020fe20000400000 */
[----:B------:R-:W-:Y:S01]  /*25b0*/  ISETP.GT.AND P1, PT, R3, 0x8, P1 ;  /* 0x000000080300780c */ /* 0x000fe20000f24270 */
[----:B------:R-:W-:Y:S02]  /*25c0*/  BSSY B1, `(.L_x_47) ;  /* 0x0000005000017945 */ /* 0x000fe40003800000 */
[----:B------:R-:W-:-:S05]  /*25d0*/  FFMA R33, R33, R23, R14 ;  /* 0x0000001721217223 */ /* 0x000fca000000000e */
[----:B------:R0:W-:Y:S05]  /*25e0*/  @P0 STG.E desc[UR36][R10.64+0x44], R33 ;  /* 0x000044210a000986 */ /* 0x0001ea000c101924 */
[----:B------:R-:W-:Y:S05]  /*25f0*/  @!P1 BRA `(.L_x_48) ;  /* 0x0000000000049947 */ /* 0x000fea0003800000 */
[----:B------:R0:W5:Y:S02]  /*2600*/  LDG.E.LTC128B R25, desc[UR36][R8.64+0x40] ;  /* 0x0000402408197981 */ /* 0x000164000c1e1920 */
.L_x_48:
[----:B------:R-:W-:Y:S05]  /*2610*/  BSYNC B1 ;  /* 0x0000000000017941 */ /* 0x000fea0003800000 */
.L_x_47:
        /* <DEDUP_REMOVED lines=8> */
.L_x_50:
[----:B------:R-:W-:Y:S05]  /*26a0*/  BSYNC B1 ;  /* 0x0000000000017941 */ /* 0x000fea0003800000 */
.L_x_49:
        /* <DEDUP_REMOVED lines=8> */
.L_x_52:
[----:B------:R-:W-:Y:S05]  /*2730*/  BSYNC B1 ;  /* 0x0000000000017941 */ /* 0x000fea0003800000 */
.L_x_51:
[----:B-1---5:R-:W-:Y:S01]  /*2740*/  FMUL R5, R25, R56 ;  /* 0x0000003819057220 */ /* 0x022fe20000400000 */
[----:B------:R-:W-:Y:S01]  /*2750*/  ISETP.GT.AND P2, PT, R3, RZ, P1 ;  /* 0x000000ff0300720c */ /* 0x000fe20000f44270 */
[----:B------:R-:W-:Y:S02]  /*2760*/  BSSY B1, `(.L_x_53) ;  /* 0x0000005000017945 */ /* 0x000fe40003800000 */
[----:B------:R-:W-:-:S05]  /*2770*/  FFMA R5, R36, R23, R5 ;  /* 0x0000001724057223 */ /* 0x000fca0000000005 */
[----:B------:R1:W-:Y:S05]  /*2780*/  @P3 STG.E desc[UR36][R10.64+0x60], R5 ;  /* 0x000060050a003986 */ /* 0x0003ea000c101924 */
[----:B------:R-:W-:Y:S05]  /*2790*/  @!P2 BRA `(.L_x_54) ;  /* 0x000000000004a947 */ /* 0x000fea0003800000 */
[----:B------:R0:W5:Y:S02]  /*27a0*/  LDG.E.LTC128B R25, desc[UR36][R6.64+0x64] ;  /* 0x0000642406197981 */ /* 0x000164000c1e1920 */
.L_x_54:
[----:B------:R-:W-:Y:S05]  /*27b0*/  BSYNC B1 ;  /* 0x0000000000017941 */ /* 0x000fea0003800000 */
.L_x_53:
[----:B-----5:R-:W-:Y:S01]  /*27c0*/  FMUL R14, R25, R56 ;  /* 0x00000038190e7220 */ /* 0x020fe20000400000 */
[----:B------:R-:W-:Y:S01]  /*27d0*/  ISETP.GT.AND P0, PT, R3, 0x8, P0 ;  /* 0x000000080300780c */ /* 0x000fe20000704270 */
[----:B------:R-:W-:Y:S02]  /*27e0*/  BSSY B1, `(.L_x_55) ;  /* 0x0000005000017945 */ /* 0x000fe40003800000 */
[----:B------:R-:W-:-:S05]  /*27f0*/  FFMA R37, R37, R23, R14 ;  /* 0x0000001725257223 */ /* 0x000fca000000000e */
[----:B------:R0:W-:Y:S05]  /*2800*/  @P2 STG.E desc[UR36][R10.64+0x64], R37 ;  /* 0x000064250a002986 */ /* 0x0001ea000c101924 */
[----:B------:R-:W-:Y:S05]  /*2810*/  @!P0 BRA `(.L_x_56) ;  /* 0x0000000000048947 */ /* 0x000fea0003800000 */
[----:B------:R0:W5:Y:S02]  /*2820*/  LDG.E.LTC128B R25, desc[UR36][R8.64+0x60] ;  /* 0x0000602408197981 */ /* 0x000164000c1e1920 */
.L_x_56:
[----:B------:R-:W-:Y:S05]  /*2830*/  BSYNC B1 ;  /* 0x0000000000017941 */ /* 0x000fea0003800000 */
.L_x_55:
        /* <DEDUP_REMOVED lines=8> */
.L_x_58:
[----:B------:R-:W-:Y:S05]  /*28c0*/  BSYNC B1 ;  /* 0x0000000000017941 */ /* 0x000fea0003800000 */
.L_x_57:
        /* <DEDUP_REMOVED lines=8> */
.L_x_60:
[----:B------:R-:W-:Y:S05]  /*2950*/  BSYNC B1 ;  /* 0x0000000000017941 */ /* 0x000fea0003800000 */
.L_x_59:
[----:B-1---5:R-:W-:Y:S01]  /*2960*/  FMUL R5, R25, R56 ;  /* 0x0000003819057220 */ /* 0x022fe20000400000 */
[----:B------:R-:W-:Y:S01]  /*2970*/  ISETP.GT.AND P1, PT, R3, RZ, P0 ;  /* 0x000000ff0300720c */ /* 0x000fe20000724270 */
[----:B------:R-:W-:Y:S02]  /*2980*/  BSSY B1, `(.L_x_61) ;  /* 0x0000005000017945 */ /* 0x000fe40003800000 */
[----:B------:R-:W-:-:S05]  /*2990*/  FFMA R5, R40, R23, R5 ;  /* 0x0000001728057223 */ /* 0x000fca0000000005 */
[----:B------:R1:W-:Y:S05]  /*29a0*/  @P3 STG.E desc[UR36][R10.64+0x80], R5 ;  /* 0x000080050a003986 */ /* 0x0003ea000c101924 */
[----:B------:R-:W-:Y:S05]  /*29b0*/  @!P1 BRA `(.L_x_62) ;  /* 0x0000000000049947 */ /* 0x000fea0003800000 */
[----:B------:R0:W5:Y:S02]  /*29c0*/  LDG.E.LTC128B R25, desc[UR36][R6.64+0x84] ;  /* 0x0000842406197981 */ /* 0x000164000c1e1920 */
.L_x_62:
[----:B------:R-:W-:Y:S05]  /*29d0*/  BSYNC B1 ;  /* 0x0000000000017941 */ /* 0x000fea0003800000 */
.L_x_61:
[----:B-----5:R-:W-:Y:S01]  /*29e0*/  FMUL R14, R25, R56 ;  /* 0x00000038190e7220 */ /* 0x020fe20000400000 */
[----:B------:R-:W-:Y:S01]  /*29f0*/  ISETP.GT.AND P2, PT, R3, 0x8, P2 ;  /* 0x000000080300780c */ /* 0x000fe20001744270 */
[----:B------:R-:W-:Y:S02]  /*2a00*/  BSSY B1, `(.L_x_63) ;  /* 0x0000005000017945 */ /* 0x000fe40003800000 */
[----:B------:R-:W-:-:S05]  /*2a10*/  FFMA R41, R41, R23, R14 ;  /* 0x0000001729297223 */ /* 0x000fca000000000e */
[----:B------:R0:W-:Y:S05]  /*2a20*/  @P1 STG.E desc[UR36][R10.64+0x84], R41 ;  /* 0x000084290a001986 */ /* 0x0001ea000c101924 */
[----:B------:R-:W-:Y:S05]  /*2a30*/  @!P2 BRA `(.L_x_64) ;  /* 0x000000000004a947 */ /* 0x000fea0003800000 */
[----:B------:R0:W5:Y:S02]  /*2a40*/  LDG.E.LTC128B R25, desc[UR36][R8.64+0x80] ;  /* 0x0000802408197981 */ /* 0x000164000c1e1920 */
.L_x_64:
[----:B------:R-:W-:Y:S05]  /*2a50*/  BSYNC B1 ;  /* 0x0000000000017941 */ /* 0x000fea0003800000 */
.L_x_63:
        /* <DEDUP_REMOVED lines=8> */
.L_x_66:
[----:B------:R-:W-:Y:S05]  /*2ae0*/  BSYNC B1 ;  /* 0x0000000000017941 */ /* 0x000fea0003800000 */
.L_x_65:
        /* <DEDUP_REMOVED lines=8> */
.L_x_68:
[----:B------:R-:W-:Y:S05]  /*2b70*/  BSYNC B1 ;  /* 0x0000000000017941 */ /* 0x000fea0003800000 */
.L_x_67:
[----:B-1---5:R-:W-:Y:S01]  /*2b80*/  FMUL R5, R25, R56 ;  /* 0x0000003819057220 */ /* 0x022fe20000400000 */
[----:B------:R-:W-:Y:S01]  /*2b90*/  ISETP.GT.AND P0, PT, R3, RZ, P2 ;  /* 0x000000ff0300720c */ /* 0x000fe20001704270 */
[----:B------:R-:W-:Y:S02]  /*2ba0*/  BSSY B1, `(.L_x_69) ;  /* 0x0000005000017945 */ /* 0x000fe40003800000 */
[----:B------:R-:W-:-:S05]  /*2bb0*/  FFMA R5, R44, R23, R5 ;  /* 0x000000172c057223 */ /* 0x000fca0000000005 */
[----:B------:R1:W-:Y:S05]  /*2bc0*/  @P3 STG.E desc[UR36][R10.64+0xa0], R5 ;  /* 0x0000a0050a003986 */ /* 0x0003ea000c101924 */
[----:B------:R-:W-:Y:S05]  /*2bd0*/  @!P0 BRA `(.L_x_70) ;  /* 0x0000000000048947 */ /* 0x000fea0003800000 */
[----:B------:R0:W5:Y:S02]  /*2be0*/  LDG.E.LTC128B R25, desc[UR36][R6.64+0xa4] ;  /* 0x0000a42406197981 */ /* 0x000164000c1e1920 */
.L_x_70:
[----:B------:R-:W-:Y:S05]  /*2bf0*/  BSYNC B1 ;  /* 0x0000000000017941 */ /* 0x000fea0003800000 */
.L_x_69:
[----:B-----5:R-:W-:Y:S01]  /*2c00*/  FMUL R14, R25, R56 ;  /* 0x00000038190e7220 */ /* 0x020fe20000400000 */
[----:B------:R-:W-:Y:S01]  /*2c10*/  ISETP.GT.AND P1, PT, R3, 0x8, P1 ;  /* 0x000000080300780c */ /* 0x000fe20000f24270 */
[----:B------:R-:W-:Y:S02]  /*2c20*/  BSSY B1, `(.L_x_71) ;  /* 0x0000005000017945 */ /* 0x000fe40003800000 */
[----:B------:R-:W-:-:S05]  /*2c30*/  FFMA R45, R45, R23, R14 ;  /* 0x000000172d2d7223 */ /* 0x000fca000000000e */
[----:B------:R0:W-:Y:S05]  /*2c40*/  @P0 STG.E desc[UR36][R10.64+0xa4], R45 ;  /* 0x0000a42d0a000986 */ /* 0x0001ea000c101924 */
[----:B------:R-:W-:Y:S05]  /*2c50*/  @!P1 BRA `(.L_x_72) ;  /* 0x0000000000049947 */ /* 0x000fea0003800000 */
[----:B------:R0:W5:Y:S02]  /*2c60*/  LDG.E.LTC128B R25, desc[UR36][R8.64+0xa0] ;  /* 0x0000a02408197981 */ /* 0x000164000c1e1920 */
.L_x_72:
[----:B------:R-:W-:Y:S05]  /*2c70*/  BSYNC B1 ;  /* 0x0000000000017941 */ /* 0x000fea0003800000 */
.L_x_71:
        /* <DEDUP_REMOVED lines=8> */
.L_x_74:
[----:B------:R-:W-:Y:S05]  /*2d00*/  BSYNC B1 ;  /* 0x0000000000017941 */ /* 0x000fea0003800000 */
.L_x_73:
        /* <DEDUP_REMOVED lines=8> */
.L_x_76:
[----:B------:R-:W-:Y:S05]  /*2d90*/  BSYNC B1 ;  /* 0x0000000000017941 */ /* 0x000fea0003800000 */
.L_x_75:
[----:B-1---5:R-:W-:Y:S01]  /*2da0*/  FMUL R5, R25, R56 ;  /* 0x0000003819057220 */ /* 0x022fe20000400000 */
[----:B------:R-:W-:Y:S01]  /*2db0*/  ISETP.GT.AND P2, PT, R3, RZ, P1 ;  /* 0x000000ff0300720c */ /* 0x000fe20000f44270 */
[----:B------:R-:W-:Y:S02]  /*2dc0*/  BSSY B1, `(.L_x_77) ;  /* 0x0000005000017945 */ /* 0x000fe40003800000 */
[----:B------:R-:W-:-:S05]  /*2dd0*/  FFMA R5, R48, R23, R5 ;  /* 0x0000001730057223 */ /* 0x000fca0000000005 */
[----:B------:R1:W-:Y:S05]  /*2de0*/  @P3 STG.E desc[UR36][R10.64+0xc0], R5 ;  /* 0x0000c0050a003986 */ /* 0x0003ea000c101924 */
[----:B------:R-:W-:Y:S05]  /*2df0*/  @!P2 BRA `(.L_x_78) ;  /* 0x000000000004a947 */ /* 0x000fea0003800000 */
[----:B------:R0:W5:Y:S02]  /*2e00*/  LDG.E.LTC128B R25, desc[UR36][R6.64+0xc4] ;  /* 0x0000c42406197981 */ /* 0x000164000c1e1920 */
.L_x_78:
[----:B------:R-:W-:Y:S05]  /*2e10*/  BSYNC B1 ;  /* 0x0000000000017941 */ /* 0x000fea0003800000 */
.L_x_77:
[----:B-----5:R-:W-:Y:S01]  /*2e20*/  FMUL R14, R25, R56 ;  /* 0x00000038190e7220 */ /* 0x020fe20000400000 */
[----:B------:R-:W-:Y:S01]  /*2e30*/  ISETP.GT.AND P0, PT, R3, 0x8, P0 ;  /* 0x000000080300780c */ /* 0x000fe20000704270 */
[----:B------:R-:W-:Y:S02]  /*2e40*/  BSSY B1, `(.L_x_79) ;  /* 0x0000005000017945 */ /* 0x000fe40003800000 */
[----:B------:R-:W-:-:S05]  /*2e50*/  FFMA R49, R49, R23, R14 ;  /* 0x0000001731317223 */ /* 0x000fca000000000e */
[----:B------:R0:W-:Y:S05]  /*2e60*/  @P2 STG.E desc[UR36][R10.64+0xc4], R49 ;  /* 0x0000c4310a002986 */ /* 0x0001ea000c101924 */
[----:B------:R-:W-:Y:S05]  /*2e70*/  @!P0 BRA `(.L_x_80) ;  /* 0x0000000000048947 */ /* 0x000fea0003800000 */
[----:B------:R0:W5:Y:S02]  /*2e80*/  LDG.E.LTC128B R25, desc[UR36][R8.64+0xc0] ;  /* 0x0000c02408197981 */ /* 0x000164000c1e1920 */
.L_x_80:
[----:B------:R-:W-:Y:S05]  /*2e90*/  BSYNC B1 ;  /* 0x0000000000017941 */ /* 0x000fea0003800000 */
.L_x_79:
        /* <DEDUP_REMOVED lines=8> */
.L_x_82:
[----:B------:R-:W-:Y:S05]  /*2f20*/  BSYNC B1 ;  /* 0x0000000000017941 */ /* 0x000fea0003800000 */
.L_x_81:
[----:B-----5:R-:W-:Y:S01]  /*2f30*/  FMUL R14, R25, R56 ;  /* 0x00000038190e7220 */ /* 0x020fe20000400000 */
[----:B------:R-:W-:Y:S01]  /*2f40*/  ISETP.GT.AND P0, PT, R4, 0x39, PT ;  /* 0x000000390400780c */ /* 0x000fe20003f04270 */
[----:B------:R-:W-:Y:S01]  /*2f50*/  @P1 IMAD.MOV.U32 R4, RZ, RZ, R12 ;  /* 0x000000ffff041224 */ /* 0x000fe200078e000c */
[----:B------:R-:W-:Y:S01]  /*2f60*/  ISETP.GT.AND P3, PT, R3, RZ, P2 ;  /* 0x000000ff0300720c */ /* 0x000fe20001764270 */
[----:B------:R-:W-:Y:S01]  /*2f70*/  FFMA R51, R51, R23, R14 ;  /* 0x0000001733337223 */ /* 0x000fe2000000000e */
[----:B-1----:R-:W-:Y:S01]  /*2f80*/  @P1 IMAD.MOV.U32 R5, RZ, RZ, R13 ;  /* 0x000000ffff051224 */ /* 0x002fe200078e000d */
[----:B------:R-:W-:Y:S04]  /*2f90*/  BSSY B1, `(.L_x_83) ;  /* 0x0000004000017945 */ /* 0x000fe80003800000 */
[----:B------:R1:W-:Y:S06]  /*2fa0*/  @P1 STG.E desc[UR36][R4.64+0xc4], R51 ;  /* 0x0000c43304001986 */ /* 0x0003ec000c101924 */
[----:B------:R-:W-:Y:S05]  /*2fb0*/  @!P3 BRA `(.L_x_84) ;  /* 0x000000000004b947 */ /* 0x000fea0003800000 */
[----:B------:R0:W5:Y:S02]  /*2fc0*/  LDG.E.LTC128B R25, desc[UR36][R6.64+0xe0] ;  /* 0x0000e02406197981 */ /* 0x000164000c1e1920 */
.L_x_84:
[----:B------:R-:W-:Y:S05]  /*2fd0*/  BSYNC B1 ;  /* 0x0000000000017941 */ /* 0x000fea0003800000 */
.L_x_83:
[----:B-1---5:R-:W-:Y:S01]  /*2fe0*/  FMUL R5, R25, R56 ;  /* 0x0000003819057220 */ /* 0x022fe20000400000 */
[----:B------:R-:W-:Y:S01]  /*2ff0*/  @P3 IMAD.MOV.U32 R4, RZ, RZ, R10 ;  /* 0x000000ffff043224 */ /* 0x000fe200078e000a */
[----:B------:R-:W-:Y:S01]  /*3000*/  ISETP.GT.AND P1, PT, R3, RZ, P0 ;  /* 0x000000ff0300720c */ /* 0x000fe20000724270 */
[----:B------:R-:W-:Y:S01]  /*3010*/  BSSY B1, `(.L_x_85) ;  /* 0x0000006000017945 */ /* 0x000fe20003800000 */
[----:B------:R-:W-:Y:S01]  /*3020*/  FFMA R15, R52, R23, R5 ;  /* 0x00000017340f7223 */ /* 0x000fe20000000005 */
[----:B------:R-:W-:-:S05]  /*3030*/  @P3 IMAD.MOV.U32 R5, RZ, RZ, R11 ;  /* 0x000000ffff053224 */ /* 0x000fca00078e000b */
[----:B------:R1:W-:Y:S05]  /*3040*/  @P3 STG.E desc[UR36][R4.64+0xe0], R15 ;  /* 0x0000e00f04003986 */ /* 0x0003ea000c101924 */
[----:B------:R-:W-:Y:S05]  /*3050*/  @!P1 BRA `(.L_x_86) ;  /* 0x0000000000049947 */ /* 0x000fea0003800000 */
[----:B------:R0:W5:Y:S02]  /*3060*/  LDG.E.LTC128B R25, desc[UR36][R6.64+0xe4] ;  /* 0x0000e42406197981 */ /* 0x000164000c1e1920 */
.L_x_86:
[----:B------:R-:W-:Y:S05]  /*3070*/  BSYNC B1 ;  /* 0x0000000000017941 */ /* 0x000fea0003800000 */
.L_x_85:
[----:B-1---5:R-:W-:Y:S01]  /*3080*/  FMUL R4, R25, R56 ;  /* 0x0000003819047220 */ /* 0x022fe20000400000 */
[----:B------:R-:W-:Y:S01]  /*3090*/  ISETP.GT.AND P2, PT, R3, 0x8, P2 ;  /* 0x000000080300780c */ /* 0x000fe20001744270 */
[----:B------:R-:W-:Y:S02]  /*30a0*/  BSSY B1, `(.L_x_87) ;  /* 0x0000005000017945 */ /* 0x000fe40003800000 */
[----:B------:R-:W-:-:S05]  /*30b0*/  FFMA R53, R53, R23, R4 ;  /* 0x0000001735357223 */ /* 0x000fca0000000004 */
[----:B------:R1:W-:Y:S05]  /*30c0*/  @P1 STG.E desc[UR36][R10.64+0xe4], R53 ;  /* 0x0000e4350a001986 */ /* 0x0003ea000c101924 */
[----:B------:R-:W-:Y:S05]  /*30d0*/  @!P2 BRA `(.L_x_88) ;  /* 0x000000000004a947 */ /* 0x000fea0003800000 */
[----:B------:R0:W5:Y:S02]  /*30e0*/  LDG.E.LTC128B R25, desc[UR36][R8.64+0xe0] ;  /* 0x0000e02408197981 */ /* 0x000164000c1e1920 */
.L_x_88:
[----:B------:R-:W-:Y:S05]  /*30f0*/  BSYNC B1 ;  /* 0x0000000000017941 */ /* 0x000fea0003800000 */
.L_x_87:
[----:B-----5:R-:W-:Y:S01]  /*3100*/  FMUL R5, R25, R56 ;  /* 0x0000003819057220 */ /* 0x020fe20000400000 */
[----:B------:R-:W-:Y:S01]  /*3110*/  @P2 IMAD.MOV.U32 R4, RZ, RZ, R12 ;  /* 0x000000ffff042224 */ /* 0x000fe200078e000c */
[----:B------:R-:W-:Y:S01]  /*3120*/  ISETP.GT.AND P0, PT, R3, 0x8, P0 ;  /* 0x000000080300780c */ /* 0x000fe20000704270 */
[----:B------:R-:W-:Y:S01]  /*3130*/  BSSY B1, `(.L_x_89) ;  /* 0x0000006000017945 */ /* 0x000fe20003800000 */
[----:B0---4-:R-:W-:Y:S01]  /*3140*/  FFMA R7, R54, R23, R5 ;  /* 0x0000001736077223 */ /* 0x011fe20000000005 */
[----:B------:R-:W-:-:S05]  /*3150*/  @P2 IMAD.MOV.U32 R5, RZ, RZ, R13 ;  /* 0x000000ffff052224 */ /* 0x000fca00078e000d */
[----:B------:R0:W-:Y:S05]  /*3160*/  @P2 STG.E desc[UR36][R4.64+0xe0], R7 ;  /* 0x0000e00704002986 */ /* 0x0001ea000c101924 */
[----:B------:R-:W-:Y:S05]  /*3170*/  @!P0 BRA `(.L_x_90) ;  /* 0x0000000000048947 */ /* 0x000fea0003800000 */
[----:B------:R4:W5:Y:S02]  /*3180*/  LDG.E.LTC128B R25, desc[UR36][R8.64+0xe4] ;  /* 0x0000e42408197981 */ /* 0x000964000c1e1920 */
.L_x_90:
[----:B------:R-:W-:Y:S05]  /*3190*/  BSYNC B1 ;  /* 0x0000000000017941 */ /* 0x000fea0003800000 */
.L_x_89:
[----:B0----5:R-:W-:-:S04]  /*31a0*/  FMUL R4, R25, R56 ;  /* 0x0000003819047220 */ /* 0x021fc80000400000 */
[----:B------:R-:W-:Y:S01]  /*31b0*/  FFMA R55, R55, R23, R4 ;  /* 0x0000001737377223 */ /* 0x000fe20000000004 */
[----:B------:R-:W-:Y:S06]  /*31c0*/  @!P0 BRA `(.L_x_91) ;  /* 0x0000000800088947 */ /* 0x000fec0003800000 */
[----:B------:R0:W-:Y:S01]  /*31d0*/  STG.E desc[UR36][R12.64+0xe4], R55 ;  /* 0x0000e4370c007986 */ /* 0x0001e2000c101924 */
[----:B------:R-:W-:Y:S05]  /*31e0*/  BRA `(.L_x_91) ;  /* 0x0000000800007947 */ /* 0x000fea0003800000 */
.L_x_30:
[----:B------:R-:W-:Y:S01]  /*31f0*/  ISETP.GT.AND P3, PT, R4, 0x1, PT ;  /* 0x000000010400780c */ /* 0x000fe20003f64270 */
[----:B------:R-:W-:Y:S01]  /*3200*/  ULDC.64 UR4, c[0x0][0x5c0] ;  /* 0x0001700000047ab9 */ /* 0x000fe20000000a00 */
[-C--:B------:R-:W-:Y:S01]  /*3210*/  FMUL R5, R24, R23.reuse ;  /* 0x0000001718057220 */ /* 0x080fe20000400000 */
[C---:B------:R-:W-:Y:S01]  /*3220*/  LEA R6, P1, R58.reuse, UR4, 0x2 ;  /* 0x000000043a067c11 */ /* 0x040fe2000f8210ff */
[-C--:B------:R-:W-:Y:S01]  /*3230*/  FMUL R25, R25, R23.reuse ;  /* 0x0000001719197220 */ /* 0x080fe20000400000 */
[----:B------:R-:W-:Y:S01]  /*3240*/  ISETP.GT.AND P2, PT, R3, RZ, P3 ;  /* 0x000000ff0300720c */ /* 0x000fe20001f44270 */
[-C--:B------:R-:W-:Y:S01]  /*3250*/  FMUL R27, R27, R23.reuse ;  /* 0x000000171b1b7220 */ /* 0x080fe20000400000 */
[----:B------:R-:W-:Y:S01]  /*3260*/  LEA.HI.X R7, R58, UR5, R73, 0x2, P1 ;  /* 0x000000053a077c11 */ /* 0x000fe200088f1449 */
[-C--:B------:R-:W-:Y:S01]  /*3270*/  FMUL R11, R28, R23.reuse ;  /* 0x000000171c0b7220 */ /* 0x080fe20000400000 */
[----:B------:R-:W-:Y:S01]  /*3280*/  ISETP.GT.AND P0, PT, R3, 0x8, P0 ;  /* 0x000000080300780c */ /* 0x000fe20000704270 */
[-C--:B------:R-:W-:Y:S01]  /*3290*/  FMUL R29, R29, R23.reuse ;  /* 0x000000171d1d7220 */ /* 0x080fe20000400000 */
[C---:B------:R-:W-:Y:S01]  /*32a0*/  SHF.L.U64.HI R65, R64.reuse, 0x5, R65 ;  /* 0x0000000540417819 */ /* 0x040fe20000010241 */
[----:B------:R0:W-:Y:S01]  /*32b0*/  @P4 STG.E desc[UR36][R6.64], R5 ;  /* 0x0000000506004986 */ /* 0x0001e2000c101924 */
[----:B------:R-:W-:Y:S01]  /*32c0*/  LEA R8, P1, R64, R6, 0x5 ;  /* 0x0000000640087211 */ /* 0x000fe200078228ff */
[-C--:B------:R-:W-:Y:S01]  /*32d0*/  FMUL R31, R31, R23.reuse ;  /* 0x000000171f1f7220 */ /* 0x080fe20000400000 */
[C---:B------:R-:W-:Y:S01]  /*32e0*/  ISETP.GT.AND P5, PT, R4.reuse, 0x8, PT ;  /* 0x000000080400780c */ /* 0x040fe20003fa4270 */
[-C--:B------:R-:W-:Y:S01]  /*32f0*/  FMUL R33, R33, R23.reuse ;  /* 0x0000001721217220 */ /* 0x080fe20000400000 */
[----:B------:R-:W-:Y:S01]  /*3300*/  ISETP.GT.AND P3, PT, R3, 0x8, P3 ;  /* 0x000000080300780c */ /* 0x000fe20001f64270 */
[----:B------:R-:W-:Y:S01]  /*3310*/  @P2 STG.E desc[UR36][R6.64+0x4], R25 ;  /* 0x0000041906002986 */ /* 0x000fe2000c101924 */
[----:B------:R-:W-:Y:S01]  /*3320*/  ISETP.GT.AND P4, PT, R4, 0x9, PT ;  /* 0x000000090400780c */ /* 0x000fe20003f84270 */
[----:B------:R-:W-:Y:S01]  /*3330*/  IMAD.X R9, R65, 0x1, R7, P1 ;  /* 0x0000000141097824 */ /* 0x000fe200008e0607 */
[----:B------:R-:W-:Y:S01]  /*3340*/  ISETP.GT.AND P2, PT, R3, RZ, P5 ;  /* 0x000000ff0300720c */ /* 0x000fe20002f44270 */
[-C--:B------:R-:W-:Y:S01]  /*3350*/  FMUL R35, R35, R23.reuse ;  /* 0x0000001723237220 */ /* 0x080fe20000400000 */
[C---:B------:R-:W-:Y:S01]  /*3360*/  ISETP.GT.AND P1, PT, R3.reuse, RZ, P4 ;  /* 0x000000ff0300720c */ /* 0x040fe20002724270 */
[-C--:B0-----:R-:W-:Y:S01]  /*3370*/  FMUL R5, R26, R23.reuse ;  /* 0x000000171a057220 */ /* 0x081fe20000400000 */
[----:B------:R-:W-:Y:S01]  /*3380*/  ISETP.GT.AND P4, PT, R3, 0x8, P4 ;  /* 0x000000080300780c */ /* 0x000fe20002784270 */
[-C--:B------:R-:W-:Y:S01]  /*3390*/  FMUL R37, R37, R23.reuse ;  /* 0x0000001725257220 */ /* 0x080fe20000400000 */
[-C--:B------:R-:W-:Y:S01]  /*33a0*/  FMUL R39, R39, R23.reuse ;  /* 0x0000001727277220 */ /* 0x080fe20000400000 */
[-C--:B------:R-:W-:Y:S01]  /*33b0*/  FMUL R41, R41, R23.reuse ;  /* 0x0000001729297220 */ /* 0x080fe20000400000 */
[----:B------:R0:W-:Y:S01]  /*33c0*/  @P0 STG.E desc[UR36][R8.64], R5 ;  /* 0x0000000508000986 */ /* 0x0001e2000c101924 */
[----:B------:R-:W-:Y:S01]  /*33d0*/  ISETP.GT.AND P0, PT, R3, 0x8, P5 ;  /* 0x000000080300780c */ /* 0x000fe20002f04270 */
[-C--:B------:R-:W-:Y:S01]  /*33e0*/  FMUL R43, R43, R23.reuse ;  /* 0x000000172b2b7220 */ /* 0x080fe20000400000 */
[C---:B------:R-:W-:Y:S01]  /*33f0*/  ISETP.GT.AND P5, PT, R4.reuse, 0x10, PT ;  /* 0x000000100400780c */ /* 0x040fe20003fa4270 */
[----:B------:R-:W-:Y:S01]  /*3400*/  @P3 STG.E desc[UR36][R8.64+0x4], R27 ;  /* 0x0000041b08003986 */ /* 0x000fe2000c101924 */
[----:B------:R-:W-:Y:S01]  /*3410*/  ISETP.GT.AND P3, PT, R4, 0x11, PT ;  /* 0x000000110400780c */ /* 0x000fe20003f64270 */
[-C--:B------:R-:W-:Y:S01]  /*3420*/  FMUL R45, R45, R23.reuse ;  /* 0x000000172d2d7220 */ /* 0x080fe20000400000 */
[-C--:B------:R-:W-:Y:S01]  /*3430*/  FMUL R47, R47, R23.reuse ;  /* 0x000000172f2f7220 */ /* 0x080fe20000400000 */
[----:B------:R1:W-:Y:S01]  /*3440*/  @P2 STG.E desc[UR36][R6.64+0x20], R11 ;  /* 0x0000200b06002986 */ /* 0x0003e2000c101924 */
[----:B------:R-:W-:Y:S01]  /*3450*/  ISETP.GT.AND P2, PT, R3, RZ, P5 ;  /* 0x000000ff0300720c */ /* 0x000fe20002f44270 */
[-C--:B------:R-:W-:Y:S01]  /*3460*/  FMUL R49, R49, R23.reuse ;  /* 0x0000001731317220 */ /* 0x080fe20000400000 */
[-C--:B------:R-:W-:Y:S01]  /*3470*/  FMUL R51, R51, R23.reuse ;  /* 0x0000001733337220 */ /* 0x080fe20000400000 */
[-C--:B0-----:R-:W-:Y:S01]  /*3480*/  FMUL R5, R30, R23.reuse ;  /* 0x000000171e057220 */ /* 0x081fe20000400000 */
[----:B------:R-:W-:Y:S01]  /*3490*/  @P1 STG.E desc[UR36][R6.64+0x24], R29 ;  /* 0x0000241d06001986 */ /* 0x000fe2000c101924 */
[----:B------:R-:W-:Y:S01]  /*34a0*/  ISETP.GT.AND P1, PT, R3, RZ, P3 ;  /* 0x000000ff0300720c */ /* 0x000fe20001f24270 */
[-C--:B------:R-:W-:Y:S01]  /*34b0*/  FMUL R53, R53, R23.reuse ;  /* 0x0000001735357220 */ /* 0x080fe20000400000 */
[C---:B------:R-:W-:Y:S01]  /*34c0*/  ISETP.GT.AND P3, PT, R3.reuse, 0x8, P3 ;  /* 0x000000080300780c */ /* 0x040fe20001f64270 */
[----:B------:R0:W-:Y:S01]  /*34d0*/  @P0 STG.E desc[UR36][R8.64+0x20], R5 ;  /* 0x0000200508000986 */ /* 0x0001e2000c101924 */
[----:B------:R-:W-:Y:S01]  /*34e0*/  ISETP.GT.AND P0, PT, R3, 0x8, P5 ;  /* 0x000000080300780c */ /* 0x000fe20002f04270 */
[-C--:B------:R-:W-:Y:S01]  /*34f0*/  FMUL R13, R54, R23.reuse ;  /* 0x00000017360d7220 */ /* 0x080fe20000400000 */
[-C--:B-1----:R-:W-:Y:S01]  /*3500*/  FMUL R11, R32, R23.reuse ;  /* 0x00000017200b7220 */ /* 0x082fe20000400000 */
[C---:B------:R-:W-:Y:S01]  /*3510*/  ISETP.GT.AND P5, PT, R4.reuse, 0x18, PT ;  /* 0x000000180400780c */ /* 0x040fe20003fa4270 */
[----:B------:R-:W-:Y:S01]  /*3520*/  @P4 STG.E desc[UR36][R8.64+0x24], R31 ;  /* 0x0000241f08004986 */ /* 0x000fe2000c101924 */
[----:B------:R-:W-:Y:S01]  /*3530*/  ISETP.GT.AND P4, PT, R4, 0x19, PT ;  /* 0x000000190400780c */ /* 0x000fe20003f84270 */
[----:B------:R-:W-:-:S02]  /*3540*/  FMUL R55, R55, R23 ;  /* 0x0000001737377220 */ /* 0x000fc40000400000 */
[----:B------:R1:W-:Y:S01]  /*3550*/  @P2 STG.E desc[UR36][R6.64+0x40], R11 ;  /* 0x0000400b06002986 */ /* 0x0003e2000c101924 */
[C---:B------:R-:W-:Y:S01]  /*3560*/  ISETP.GT.AND P2, PT, R3.reuse, RZ, P5 ;  /* 0x000000ff0300720c */ /* 0x040fe20002f44270 */
[-C--:B0-----:R-:W-:Y:S02]  /*3570*/  FMUL R5, R34, R23.reuse ;  /* 0x0000001722057220 */ /* 0x081fe40000400000 */
[----:B------:R-:W-:Y:S01]  /*3580*/  @P1 STG.E desc[UR36][R6.64+0x44], R33 ;  /* 0x0000442106001986 */ /* 0x000fe2000c101924 */
[C---:B------:R-:W-:Y:S02]  /*3590*/  ISETP.GT.AND P1, PT, R3.reuse, RZ, P4 ;  /* 0x000000ff0300720c */ /* 0x040fe40002724270 */
[C---:B------:R-:W-:Y:S01]  /*35a0*/  ISETP.GT.AND P4, PT, R3.reuse, 0x8, P4 ;  /* 0x000000080300780c */ /* 0x040fe20002784270 */
[----:B------:R0:W-:Y:S01]  /*35b0*/  @P0 STG.E desc[UR36][R8.64+0x40], R5 ;  /* 0x0000400508000986 */ /* 0x0001e2000c101924 */
[C---:B------:R-:W-:Y:S02]  /*35c0*/  ISETP.GT.AND P0, PT, R3.reuse, 0x8, P5 ;  /* 0x000000080300780c */ /* 0x040fe40002f04270 */
[----:B------:R-:W-:Y:S01]  /*35d0*/  ISETP.GT.AND P5, PT, R4, 0x20, PT ;  /* 0x000000200400780c */ /* 0x000fe20003fa4270 */
[----:B-1----:R-:W-:Y:S01]  /*35e0*/  FMUL R11, R36, R23 ;  /* 0x00000017240b7220 */ /* 0x002fe20000400000 */
[----:B------:R-:W-:Y:S02]  /*35f0*/  @P3 STG.E desc[UR36][R8.64+0x44], R35 ;  /* 0x0000442308003986 */ /* 0x000fe4000c101924 */
[----:B------:R-:W-:-:S02]  /*3600*/  ISETP.GT.AND P3, PT, R3, RZ, P5 ;  /* 0x000000ff0300720c */ /* 0x000fc40002f64270 */
[----:B------:R1:W-:Y:S01]  /*3610*/  @P2 STG.E desc[UR36][R6.64+0x60], R11 ;  /* 0x0000600b06002986 */ /* 0x0003e2000c101924 */
[----:B------:R-:W-:Y:S01]  /*3620*/  ISETP.GT.AND P2, PT, R4, 0x21, PT ;  /* 0x000000210400780c */ /* 0x000fe20003f44270 */
[-C--:B0-----:R-:W-:Y:S02]  /*3630*/  FMUL R5, R38, R23.reuse ;  /* 0x0000001726057220 */ /* 0x081fe40000400000 */
[----:B------:R-:W-:Y:S01]  /*3640*/  @P1 STG.E desc[UR36][R6.64+0x64], R37 ;  /* 0x0000642506001986 */ /* 0x000fe2000c101924 */
[C---:B------:R-:W-:Y:S02]  /*3650*/  ISETP.GT.AND P1, PT, R3.reuse, RZ, P2 ;  /* 0x000000ff0300720c */ /* 0x040fe40001724270 */
[C---:B------:R-:W-:Y:S01]  /*3660*/  ISETP.GT.AND P2, PT, R3.reuse, 0x8, P2 ;  /* 0x000000080300780c */ /* 0x040fe20001744270 */
[----:B------:R0:W-:Y:S01]  /*3670*/  @P0 STG.E desc[UR36][R8.64+0x60], R5 ;  /* 0x0000600508000986 */ /* 0x0001e2000c101924 */
[----:B------:R-:W-:Y:S01]  /*3680*/  ISETP.GT.AND P0, PT, R3, 0x8, P5 ;  /* 0x000000080300780c */ /* 0x000fe20002f04270 */
[----:B-1----:R-:W-:-:S02]  /*3690*/  FMUL R11, R40, R23 ;  /* 0x00000017280b7220 */ /* 0x002fc40000400000 */
[----:B------:R-:W-:Y:S04]  /*36a0*/  @P4 STG.E desc[UR36][R8.64+0x64], R39 ;  /* 0x0000642708004986 */ /* 0x000fe8000c101924 */
[----:B------:R1:W-:Y:S01]  /*36b0*/  @P3 STG.E desc[UR36][R6.64+0x80], R11 ;  /* 0x0000800b06003986 */ /* 0x0003e2000c101924 */
[----:B------:R-:W-:Y:S01]  /*36c0*/  ISETP.GT.AND P3, PT, R4, 0x28, PT ;  /* 0x000000280400780c */ /* 0x000fe20003f64270 */
[----:B0-----:R-:W-:Y:S02]  /*36d0*/  FMUL R5, R42, R23 ;  /* 0x000000172a057220 */ /* 0x001fe40000400000 */
[----:B------:R-:W-:Y:S01]  /*36e0*/  @P1 STG.E desc[UR36][R6.64+0x84], R41 ;  /* 0x0000842906001986 */ /* 0x000fe2000c101924 */
[----:B------:R-:W-:Y:S02]  /*36f0*/  ISETP.GT.AND P5, PT, R3, RZ, P3 ;  /* 0x000000ff0300720c */ /* 0x000fe40001fa4270 */
[C---:B------:R-:W-:Y:S01]  /*3700*/  ISETP.GT.AND P1, PT, R4.reuse, 0x29, PT ;  /* 0x000000290400780c */ /* 0x040fe20003f24270 */
[----:B------:R0:W-:Y:S01]  /*3710*/  @P0 STG.E desc[UR36][R8.64+0x80], R5 ;  /* 0x0000800508000986 */ /* 0x0001e2000c101924 */
[----:B------:R-:W-:-:S02]  /*3720*/  ISETP.GT.AND P0, PT, R4, 0x30, PT ;  /* 0x000000300400780c */ /* 0x000fc40003f04270 */
[C---:B------:R-:W-:Y:S01]  /*3730*/  ISETP.GT.AND P4, PT, R3.reuse, RZ, P1 ;  /* 0x000000ff0300720c */ /* 0x040fe20000f84270 */
[-C--:B-1----:R-:W-:Y:S01]  /*3740*/  FMUL R11, R44, R23.reuse ;  /* 0x000000172c0b7220 */ /* 0x082fe20000400000 */
[C---:B------:R-:W-:Y:S01]  /*3750*/  ISETP.GT.AND P3, PT, R3.reuse, 0x8, P3 ;  /* 0x000000080300780c */ /* 0x040fe20001f64270 */
[----:B------:R-:W-:Y:S01]  /*3760*/  @P2 STG.E desc[UR36][R8.64+0x84], R43 ;  /* 0x0000842b08002986 */ /* 0x000fe2000c101924 */
[C---:B------:R-:W-:Y:S02]  /*3770*/  ISETP.GT.AND P1, PT, R3.reuse, 0x8, P1 ;  /* 0x000000080300780c */ /* 0x040fe40000f24270 */
[----:B------:R-:W-:Y:S01]  /*3780*/  ISETP.GT.AND P2, PT, R4, 0x31, PT ;  /* 0x000000310400780c */ /* 0x000fe20003f44270 */
[----:B------:R1:W-:Y:S01]  /*3790*/  @P5 STG.E desc[UR36][R6.64+0xa0], R11 ;  /* 0x0000a00b06005986 */ /* 0x0003e2000c101924 */
[C---:B------:R-:W-:Y:S01]  /*37a0*/  ISETP.GT.AND P5, PT, R3.reuse, RZ, P0 ;  /* 0x000000ff0300720c */ /* 0x040fe200007a4270 */
[----:B0-----:R-:W-:Y:S01]  /*37b0*/  FMUL R5, R46, R23 ;  /* 0x000000172e057220 */ /* 0x001fe20000400000 */
[----:B------:R-:W-:-:S03]  /*37c0*/  ISETP.GT.AND P0, PT, R3, 0x8, P0 ;  /* 0x000000080300780c */ /* 0x000fc60000704270 */
[----:B------:R-:W-:Y:S01]  /*37d0*/  @P4 STG.E desc[UR36][R6.64+0xa4], R45 ;  /* 0x0000a42d06004986 */ /* 0x000fe2000c101924 */
[C---:B------:R-:W-:Y:S02]  /*37e0*/  ISETP.GT.AND P4, PT, R3.reuse, RZ, P2 ;  /* 0x000000ff0300720c */ /* 0x040fe40001784270 */
[----:B------:R-:W-:Y:S01]  /*37f0*/  ISETP.GT.AND P2, PT, R3, 0x8, P2 ;  /* 0x000000080300780c */ /* 0x000fe20001744270 */
[----:B------:R0:W-:Y:S01]  /*3800*/  @P3 STG.E desc[UR36][R8.64+0xa0], R5 ;  /* 0x0000a00508003986 */ /* 0x0001e2000c101924 */
[----:B------:R-:W-:Y:S01]  /*3810*/  ISETP.GT.AND P3, PT, R4, 0x39, PT ;  /* 0x000000390400780c */ /* 0x000fe20003f64270 */
[----:B-1----:R-:W-:Y:S02]  /*3820*/  FMUL R11, R48, R23 ;  /* 0x00000017300b7220 */ /* 0x002fe40000400000 */
[----:B------:R-:W-:Y:S01]  /*3830*/  @P1 STG.E desc[UR36][R8.64+0xa4], R47 ;  /* 0x0000a42f08001986 */ /* 0x000fe2000c101924 */
[----:B------:R-:W-:Y:S01]  /*3840*/  ISETP.GT.AND P1, PT, R4, 0x38, PT ;  /* 0x000000380400780c */ /* 0x000fe20003f24270 */
[----:B------:R-:W-:-:S02]  /*3850*/  @P5 IMAD.MOV.U32 R4, RZ, RZ, R6 ;  /* 0x000000ffff045224 */ /* 0x000fc400078e0006 */
[----:B0-----:R-:W-:-:S05]  /*3860*/  @P5 IMAD.MOV.U32 R5, RZ, RZ, R7 ;  /* 0x000000ffff055224 */ /* 0x001fca00078e0007 */
[----:B------:R0:W-:Y:S01]  /*3870*/  @P5 STG.E desc[UR36][R4.64+0xc0], R11 ;  /* 0x0000c00b04005986 */ /* 0x0001e2000c101924 */
[C---:B------:R-:W-:Y:S02]  /*3880*/  ISETP.GT.AND P5, PT, R3.reuse, RZ, P3 ;  /* 0x000000ff0300720c */ /* 0x040fe40001fa4270 */
[----:B------:R-:W-:Y:S01]  /*3890*/  ISETP.GT.AND P3, PT, R3, 0x8, P3 ;  /* 0x000000080300780c */ /* 0x000fe20001f64270 */
[----:B0-----:R-:W-:Y:S02]  /*38a0*/  @P4 IMAD.MOV.U32 R4, RZ, RZ, R6 ;  /* 0x000000ffff044224 */ /* 0x001fe400078e0006 */
[----:B------:R-:W-:Y:S01]  /*38b0*/  FMUL R11, R52, R23 ;  /* 0x00000017340b7220 */ /* 0x000fe20000400000 */
[----:B------:R-:W-:-:S05]  /*38c0*/  @P4 IMAD.MOV.U32 R5, RZ, RZ, R7 ;  /* 0x000000ffff054224 */ /* 0x000fca00078e0007 */
[----:B------:R0:W-:Y:S01]  /*38d0*/  @P4 STG.E desc[UR36][R4.64+0xc4], R49 ;  /* 0x0000c43104004986 */ /* 0x0001e2000c101924 */
[C---:B------:R-:W-:Y:S02]  /*38e0*/  ISETP.GT.AND P4, PT, R3.reuse, RZ, P1 ;  /* 0x000000ff0300720c */ /* 0x040fe40000f84270 */
[----:B------:R-:W-:Y:S01]  /*38f0*/  ISETP.GT.AND P1, PT, R3, 0x8, P1 ;  /* 0x000000080300780c */ /* 0x000fe20000f24270 */
[----:B------:R-:W-:Y:S01]  /*3900*/  FMUL R3, R50, R23 ;  /* 0x0000001732037220 */ /* 0x000fe20000400000 */
[----:B0-----:R-:W-:Y:S02]  /*3910*/  @P0 IMAD.MOV.U32 R4, RZ, RZ, R8 ;  /* 0x000000ffff040224 */ /* 0x001fe400078e0008 */
[----:B------:R-:W-:-:S05]  /*3920*/  @P0 IMAD.MOV.U32 R5, RZ, RZ, R9 ;  /* 0x000000ffff050224 */ /* 0x000fca00078e0009 */
[----:B------:R0:W-:Y:S02]  /*3930*/  @P0 STG.E desc[UR36][R4.64+0xc0], R3 ;  /* 0x0000c00304000986 */ /* 0x0001e4000c101924 */
[----:B0-----:R-:W-:Y:S02]  /*3940*/  @P2 IMAD.MOV.U32 R4, RZ, RZ, R8 ;  /* 0x000000ffff042224 */ /* 0x001fe400078e0008 */
[----:B------:R-:W-:-:S05]  /*3950*/  @P2 IMAD.MOV.U32 R5, RZ, RZ, R9 ;  /* 0x000000ffff052224 */ /* 0x000fca00078e0009 */
[----:B------:R0:W-:Y:S02]  /*3960*/  @P2 STG.E desc[UR36][R4.64+0xc4], R51 ;  /* 0x0000c43304002986 */ /* 0x0001e4000c101924 */
[----:B0-----:R-:W-:Y:S02]  /*3970*/  @P4 IMAD.MOV.U32 R4, RZ, RZ, R6 ;  /* 0x000000ffff044224 */ /* 0x001fe400078e0006 */
[----:B------:R-:W-:-:S05]  /*3980*/  @P4 IMAD.MOV.U32 R5, RZ, RZ, R7 ;  /* 0x000000ffff054224 */ /* 0x000fca00078e0007 */
[----:B------:R0:W-:Y:S04]  /*3990*/  @P4 STG.E desc[UR36][R4.64+0xe0], R11 ;  /* 0x0000e00b04004986 */ /* 0x0001e8000c101924 */
[----:B------:R1:W-:Y:S01]  /*39a0*/  @P5 STG.E desc[UR36][R6.64+0xe4], R53 ;  /* 0x0000e43506005986 */ /* 0x0003e2000c101924 */
[----:B0-----:R-:W-:Y:S02]  /*39b0*/  @P1 IMAD.MOV.U32 R4, RZ, RZ, R8 ;  /* 0x000000ffff041224 */ /* 0x001fe400078e0008 */
[----:B------:R-:W-:-:S05]  /*39c0*/  @P1 IMAD.MOV.U32 R5, RZ, RZ, R9 ;  /* 0x000000ffff051224 */ /* 0x000fca00078e0009 */
[----:B------:R1:W-:Y:S04]  /*39d0*/  @P1 STG.E desc[UR36][R4.64+0xe0], R13 ;  /* 0x0000e00d04001986 */ /* 0x0003e8000c101924 */
[----:B------:R1:W-:Y:S02]  /*39e0*/  @P3 STG.E desc[UR36][R8.64+0xe4], R55 ;  /* 0x0000e43708003986 */ /* 0x0003e4000c101924 */
.L_x_91:
[----:B------:R-:W-:Y:S05]  /*39f0*/  BSYNC B0 ;  /* 0x0000000000007941 */ /* 0x000fea0003800000 */
.L_x_29:
[----:B------:R-:W-:Y:S01]  /*3a00*/  ULDC UR4, c[0x0][0xc] ;  /* 0x0000030000047ab9 */ /* 0x000fe20000000800 */
[----:B------:R-:W-:Y:S01]  /*3a10*/  ULDC UR5, c[0x0][0x10] ;  /* 0x0000040000057ab9 */ /* 0x000fe20000000800 */
[----:B------:R-:W2:Y:S01]  /*3a20*/  LDC R3, c[0x0][0x14] ;  /* 0x00000500ff037b82 */ /* 0x000ea20000000800 */
[----:B------:R-:W-:Y:S01]  /*3a30*/  UIMAD.WIDE.U32 UR4, UR4, UR5, URZ ;  /* 0x00000005040472a5 */ /* 0x000fe2000f8e003f */
[----:B------:R-:W-:Y:S02]  /*3a40*/  IMAD.MOV.U32 R59, RZ, RZ, -0x1 ;  /* 0xffffffffff3b7424 */ /* 0x000fe400078e00ff */
[----:B------:R-:W-:-:S03]  /*3a50*/  IMAD.MOV.U32 R57, RZ, RZ, -0x1 ;  /* 0xffffffffff397424 */ /* 0x000fc600078e00ff */
[----:B--2---:R-:W-:-:S04]  /*3a60*/  IMAD.WIDE.U32 R16, R3, UR4, R16 ;  /* 0x0000000403107c25 */ /* 0x004fc8000f8e0010 */
[----:B------:R-:W-:Y:S01]  /*3a70*/  IMAD R3, R3, UR5, RZ ;  /* 0x0000000503037c24 */ /* 0x000fe2000f8e02ff */
[----:B------:R-:W-:Y:S02]  /*3a80*/  ULDC.64 UR4, c[0x0][0x650] ;  /* 0x0001940000047ab9 */ /* 0x000fe40000000a00 */
[----:B------:R-:W-:Y:S01]  /*3a90*/  ISETP.GE.U32.AND P0, PT, R16, UR4, PT ;  /* 0x0000000410007c0c */ /* 0x000fe2000bf06070 */
[--C-:B------:R-:W-:Y:S01]  /*3aa0*/  IMAD.IADD R17, R17, 0x1, R3.reuse ;  /* 0x0000000111117824 */ /* 0x100fe200078e0203 */
[----:B------:R-:W-:-:S04]  /*3ab0*/  PRMT R3, RZ, 0x7610, R3 ;  /* 0x00007610ff037816 */ /* 0x000fc80000000003 */
[----:B------:R-:W-:-:S13]  /*3ac0*/  ISETP.GE.U32.AND.EX P0, PT, R17, UR5, PT, P0 ;  /* 0x0000000511007c0c */ /* 0x000fda000bf06100 */
[----:B------:R-:W-:Y:S05]  /*3ad0*/  @P0 BRA `(.L_x_92) ;  /* 0x0000000400640947 */ /* 0x000fea0003800000 */
[----:B0--3--:R-:W0:Y:S01]  /*3ae0*/  S2R R12, SR_CTAID.X ;  /* 0x00000000000c7919 */ /* 0x009e220000002500 */
[----:B-1----:R-:W1:Y:S01]  /*3af0*/  LDC.64 R10, c[0x0][0x628] ;  /* 0x00018a00ff0a7b82 */ /* 0x002e620000000a00 */
[----:B------:R-:W-:Y:S01]  /*3b00*/  ULDC UR4, c[0x0][0x150] ;  /* 0x0000540000047ab9 */ /* 0x000fe20000000800 */
[----:B----4-:R-:W-:Y:S01]  /*3b10*/  IMAD.MOV.U32 R8, RZ, RZ, R16 ;  /* 0x000000ffff087224 */ /* 0x010fe200078e0010 */
[----:B------:R-:W2:Y:S01]  /*3b20*/  S2R R24, SR_CTAID.Y ;  /* 0x0000000000187919 */ /* 0x000ea20000002600 */
[----:B------:R-:W-:-:S04]  /*3b30*/  IMAD.MOV.U32 R9, RZ, RZ, R17 ;  /* 0x000000ffff097224 */ /* 0x000fc800078e0011 */
[----:B------:R-:W3:Y:S08]  /*3b40*/  LDC R21, c[0x0][0x144] ;  /* 0x00005100ff157b82 */ /* 0x000ef00000000800 */
[----:B------:R-:W4:Y:S08]  /*3b50*/  LDC R0, c[0x0][0x630] ;  /* 0x00018c00ff007b82 */ /* 0x000f300000000800 */
[----:B------:R-:W2:Y:S01]  /*3b60*/  LDC.64 R14, c[0x0][0x620] ;  /* 0x00018800ff0e7b82 */ /* 0x000ea20000000a00 */
[----:B-1----:R-:W-:-:S04]  /*3b70*/  ISETP.NE.U32.AND P0, PT, R10, RZ, PT ;  /* 0x000000ff0a00720c */ /* 0x002fc80003f05070 */
[----:B------:R-:W-:Y:S02]  /*3b80*/  ISETP.NE.AND.EX P0, PT, R11, RZ, PT, P0 ;  /* 0x000000ff0b00720c */ /* 0x000fe40003f05300 */
[----:B0-----:R-:W-:-:S05]  /*3b90*/  I2FP.F32.U32 R3, R12 ;  /* 0x0000000c00037245 */ /* 0x001fca0000201000 */
[----:B------:R-:W-:-:S04]  /*3ba0*/  FMUL R3, R3, UR4 ;  /* 0x0000000403037c20 */ /* 0x000fc80008400000 */
[----:B------:R0:W1:Y:S02]  /*3bb0*/  F2I.U32.TRUNC.NTZ R20, R3 ;  /* 0x0000000300147305 */ /* 0x000064000020f000 */
[----:B---34-:R-:W-:Y:S05]  /*3bc0*/  @!P0 BRA `(.L_x_93) ;  /* 0x0000000000288947 */ /* 0x018fea0003800000 */
[----:B0-----:R-:W0:Y:S02]  /*3bd0*/  LDC R3, c[0x0][0x634] ;  /* 0x00018d00ff037b82 */ /* 0x001e240000000800 */
        /* <DEDUP_REMOVED lines=9> */
.L_x_93:
[----:B------:R-:W3:Y:S01]  /*3c70*/  LDC.64 R28, c[0x0][0x640] ;  /* 0x00019000ff1c7b82 */ /* 0x000ee20000000a00 */
[-CC-:B------:R-:W-:Y:S01]  /*3c80*/  SHF.R.U64 R57, R8, R0.reuse, R9.reuse ;  /* 0x0000000008397219 */ /* 0x180fe20000001209 */
[----:B-1----:R-:W-:Y:S01]  /*3c90*/  IMAD.MOV R20, RZ, RZ, -R20 ;  /* 0x000000ffff147224 */ /* 0x002fe200078e0a14 */
[----:B------:R-:W-:Y:S01]  /*3ca0*/  SHF.R.U32.HI R0, RZ, R0, R9 ;  /* 0x00000000ff007219 */ /* 0x000fe20000011609 */
[----:B------:R-:W-:Y:S01]  /*3cb0*/  ULDC UR4, c[0x0][0x154] ;  /* 0x0000550000047ab9 */ /* 0x000fe20000000800 */
[----:B0-----:R-:W-:Y:S01]  /*3cc0*/  IADD3 R3, P0, RZ, -R57, RZ ;  /* 0x80000039ff037210 */ /* 0x001fe20007f1e0ff */
[----:B------:R-:W-:Y:S02]  /*3cd0*/  IMAD R21, R21, R20, R12 ;  /* 0x0000001415157224 */ /* 0x000fe400078e020c */
[----:B------:R-:W0:Y:S01]  /*3ce0*/  LDC R6, c[0x0][0x618] ;  /* 0x00018600ff067b82 */ /* 0x000e220000000800 */
[----:B------:R-:W-:Y:S02]  /*3cf0*/  IMAD.MOV.U32 R7, RZ, RZ, 0x1 ;  /* 0x00000001ff077424 */ /* 0x000fe400078e00ff */
[----:B------:R-:W-:-:S04]  /*3d00*/  IMAD.X R5, RZ, RZ, ~R0, P0 ;  /* 0x000000ffff057224 */ /* 0x000fc800000e0e00 */
[-C--:B--2---:R-:W-:Y:S01]  /*3d10*/  IMAD R0, R5, R14.reuse, RZ ;  /* 0x0000000e05007224 */ /* 0x084fe200078e02ff */
[----:B------:R-:W1:Y:S01]  /*3d20*/  LDC R8, c[0x0][0x608] ;  /* 0x00018200ff087b82 */ /* 0x000e620000000800 */
[----:B------:R-:W-:-:S04]  /*3d30*/  IMAD.WIDE.U32 R4, R3, R14, R16 ;  /* 0x0000000e03047225 */ /* 0x000fc800078e0010 */
[----:B------:R-:W-:Y:S01]  /*3d40*/  IMAD R3, R3, R15, R0 ;  /* 0x0000000f03037224 */ /* 0x000fe200078e0200 */
[----:B------:R-:W-:Y:S02]  /*3d50*/  I2FP.F32.U32 R0, R24 ;  /* 0x0000001800007245 */ /* 0x000fe40000201000 */
[----:B------:R-:W2:Y:S01]  /*3d60*/  LDC R26, c[0x0][0x658] ;  /* 0x00019600ff1a7b82 */ /* 0x000ea20000000800 */
[----:B------:R-:W-:Y:S01]  /*3d70*/  IMAD.IADD R3, R5, 0x1, R3 ;  /* 0x0000000105037824 */ /* 0x000fe200078e0203 */
[----:B---3--:R-:W-:Y:S01]  /*3d80*/  ISETP.NE.U32.AND P0, PT, R28, RZ, PT ;  /* 0x000000ff1c00720c */ /* 0x008fe20003f05070 */
[----:B------:R-:W-:Y:S01]  /*3d90*/  FMUL R0, R0, UR4 ;  /* 0x0000000400007c20 */ /* 0x000fe20008400000 */
[----:B------:R-:W-:Y:S02]  /*3da0*/  IMAD.MOV.U32 R5, RZ, RZ, -0x1 ;  /* 0xffffffffff057424 */ /* 0x000fe400078e00ff */
[----:B------:R-:W-:Y:S01]  /*3db0*/  ISETP.NE.AND.EX P0, PT, R29, RZ, PT, P0 ;  /* 0x000000ff1d00720c */ /* 0x000fe20003f05300 */
[----:B------:R3:W4:Y:S01]  /*3dc0*/  F2I.U32.TRUNC.NTZ R13, R0 ;  /* 0x00000000000d7305 */ /* 0x000722000020f000 */
[----:B------:R-:W3:Y:S01]  /*3dd0*/  LDC R15, c[0x0][0x148] ;  /* 0x00005200ff0f7b82 */ /* 0x000ee20000000800 */
[----:B0-----:R-:W-:-:S02]  /*3de0*/  SHF.R.U64 R12, R4, R6, R3 ;  /* 0x00000006040c7219 */ /* 0x001fc40000001203 */
[----:B------:R-:W-:-:S05]  /*3df0*/  SHF.R.U32.HI R3, RZ, R6, R3 ;  /* 0x00000006ff037219 */ /* 0x000fca0000011603 */
[----:B------:R-:W0:Y:S01]  /*3e00*/  LDC R20, c[0x0][0x600] ;  /* 0x00018000ff147b82 */ /* 0x000e220000000800 */
[-CC-:B-1----:R-:W-:Y:S02]  /*3e10*/  SHF.R.U64 R10, R12, R8.reuse, R3.reuse ;  /* 0x000000080c0a7219 */ /* 0x182fe40000001203 */
[----:B------:R-:W-:-:S05]  /*3e20*/  SHF.R.U32.HI R3, RZ, R8, R3 ;  /* 0x00000008ff037219 */ /* 0x000fca0000011603 */
[----:B------:R-:W1:Y:S01]  /*3e30*/  LDC R27, c[0x0][0x648] ;  /* 0x00019200ff1b7b82 */ /* 0x000e620000000800 */
[-C--:B--2---:R-:W-:Y:S02]  /*3e40*/  SHF.L.U32 R4, R5, R26.reuse, RZ ;  /* 0x0000001a05047219 */ /* 0x084fe400000006ff */
[-CC-:B------:R-:W-:Y:S02]  /*3e50*/  SHF.R.U64 R14, R10, R26.reuse, R3.reuse ;  /* 0x0000001a0a0e7219 */ /* 0x180fe40000001203 */
[----:B------:R-:W-:Y:S02]  /*3e60*/  SHF.R.U32.HI R5, RZ, R26, R3 ;  /* 0x0000001aff057219 */ /* 0x000fe40000011603 */
[----:B------:R-:W-:Y:S01]  /*3e70*/  LOP3.LUT R25, RZ, R4, RZ, 0x33, !PT ;  /* 0x00000004ff197212 */ /* 0x000fe200078e33ff */
[----:B------:R-:W2:Y:S01]  /*3e80*/  LDC R30, c[0x0][0x638] ;  /* 0x00018e00ff1e7b82 */ /* 0x000ea20000000800 */
[----:B------:R-:W-:Y:S01]  /*3e90*/  SHF.L.U32 R26, R7, R26, RZ ;  /* 0x0000001a071a7219 */ /* 0x000fe200000006ff */
[----:B------:R-:W-:-:S06]  /*3ea0*/  IMAD.MOV.U32 R4, RZ, RZ, R14 ;  /* 0x000000ffff047224 */ /* 0x000fcc00078e000e */
[----:B------:R-:W0:Y:S01]  /*3eb0*/  LDC R31, c[0x0][0x610] ;  /* 0x00018400ff1f7b82 */ /* 0x000e220000000800 */
[----:B----4-:R-:W-:Y:S05]  /*3ec0*/  @!P0 BRA `(.L_x_94) ;  /* 0x0000000000288947 */ /* 0x010fea0003800000 */
[----:B------:R-:W4:Y:S02]  /*3ed0*/  LDC R3, c[0x0][0x64c] ;  /* 0x00019300ff037b82 */ /* 0x000f240000000800 */
[----:B----4-:R-:W-:-:S05]  /*3ee0*/  IADD3 R3, P0, R14, R3, RZ ;  /* 0x000000030e037210 */ /* 0x010fca0007f1e0ff */
        /* <DEDUP_REMOVED lines=8> */
.L_x_94:
[----:B------:R-:W-:Y:S01]  /*3f70*/  ISETP.NE.AND P0, PT, R2, 0x1, PT ;  /* 0x000000010200780c */ /* 0x000fe20003f05270 */
[----:B0-----:R-:W-:Y:S01]  /*3f80*/  VIADD R7, R20, 0xffffffff ;  /* 0xffffffff14077836 */ /* 0x001fe20000000000 */
[----:B-1-3--:R-:W-:Y:S01]  /*3f90*/  SHF.R.U64 R0, R4, R27, R5 ;  /* 0x0000001b04007219 */ /* 0x00afe20000001205 */
[----:B------:R-:W-:Y:S01]  /*3fa0*/  IMAD.MOV R13, RZ, RZ, -R13 ;  /* 0x000000ffff0d7224 */ /* 0x000fe200078e0a0d */
[----:B------:R-:W-:Y:S01]  /*3fb0*/  LOP3.LUT R5, R10, R25, RZ, 0xc0, !PT ;  /* 0x000000190a057212 */ /* 0x000fe200078ec0ff */
[----:B------:R-:W-:Y:S01]  /*3fc0*/  IMAD.MOV.U32 R4, RZ, RZ, 0x1 ;  /* 0x00000001ff047424 */ /* 0x000fe200078e00ff */
[----:B------:R-:W-:Y:S01]  /*3fd0*/  LOP3.LUT R12, R12, R7, RZ, 0xc0, !PT ;  /* 0x000000070c0c7212 */ /* 0x000fe200078ec0ff */
[----:B------:R-:W-:Y:S02]  /*3fe0*/  IMAD.MOV R3, RZ, RZ, -R0 ;  /* 0x000000ffff037224 */ /* 0x000fe400078e0a00 */
[----:B------:R-:W-:Y:S02]  /*3ff0*/  IMAD R0, R26, R0, R5 ;  /* 0x000000001a007224 */ /* 0x000fe400078e0205 */
[----:B--2---:R-:W-:-:S02]  /*4000*/  IMAD R3, R3, R30, R14 ;  /* 0x0000001e03037224 */ /* 0x004fc400078e020e */
[----:B------:R-:W-:Y:S02]  /*4010*/  @P0 IMAD R21, R15, R13, R24 ;  /* 0x0000000d0f150224 */ /* 0x000fe400078e0218 */
[----:B------:R-:W-:Y:S01]  /*4020*/  IMAD R5, R3, R20, R12 ;  /* 0x0000001403057224 */ /* 0x000fe200078e020c */
[----:B------:R-:W-:Y:S01]  /*4030*/  PRMT R3, R4, 0x7610, R3 ;  /* 0x0000761004037816 */ /* 0x000fe20000000003 */
[----:B------:R-:W-:-:S05]  /*4040*/  IMAD R0, R0, R31, R21 ;  /* 0x0000001f00007224 */ /* 0x000fca00078e0215 */
[----:B------:R-:W-:Y:S02]  /*4050*/  SEL R59, R5, R0, !P0 ;  /* 0x00000000053b7207 */ /* 0x000fe40004000000 */
[----:B------:R-:W-:-:S07]  /*4060*/  SEL R0, R0, R5, !P0 ;  /* 0x0000000500007207 */ /* 0x000fce0004000000 */
.L_x_92:
[----:B------:R-:W-:Y:S01]  /*4070*/  LOP3.LUT P0, RZ, R3, 0xff, RZ, 0xc0, !PT ;  /* 0x000000ff03ff7812 */ /* 0x000fe2000780c0ff */
[----:B------:R-:W-:-:S12]  /*4080*/  IMAD.MOV.U32 R58, RZ, RZ, R0 ;  /* 0x000000ffff3a7224 */ /* 0x000fd800078e0000 */
[----:B------:R-:W-:Y:S05]  /*4090*/  @P0 BRA `(.L_x_95) ;  /* 0xffffffcc00d80947 */ /* 0x000fea000383ffff */
[----:B------:R-:W-:Y:S05]  /*40a0*/  EXIT ;  /* 0x000000000000794d */ /* 0x000fea0003800000 */
.L_x_4:
[----:B0-----:R-:W-:Y:S01]  /*40b0*/  ULDC.64 UR4, c[0x0][0x650] ;  /* 0x0001940000047ab9 */ /* 0x001fe20000000a00 */
        /* <DEDUP_REMOVED lines=25> */
.L_x_97:
[--C-:B------:R-:W-:Y:S01]  /*4250*/  SHF.R.U64 R12, R10, R14, R11.reuse ;  /* 0x0000000e0a0c7219 */ /* 0x100fe2000000120b */
[----:B------:R-:W0:Y:S01]  /*4260*/  LDC R22, c[0x0][0x618] ;  /* 0x00018600ff167b82 */ /* 0x000e220000000800 */
[----:B------:R-:W-:Y:S01]  /*4270*/  I2FP.F32.U32 R6, R4 ;  /* 0x0000000400067245 */ /* 0x000fe20000201000 */
[----:B------:R-:W-:Y:S01]  /*4280*/  ULDC UR4, c[0x0][0x150] ;  /* 0x0000540000047ab9 */ /* 0x000fe20000000800 */
[----:B------:R-:W-:Y:S02]  /*4290*/  SHF.R.U32.HI R5, RZ, R14, R11 ;  /* 0x0000000eff057219 */ /* 0x000fe4000001160b */
[----:B------:R-:W-:Y:S01]  /*42a0*/  IADD3 R9, P0, RZ, -R12, RZ ;  /* 0x8000000cff097210 */ /* 0x000fe20007f1e0ff */
[----:B------:R-:W-:Y:S01]  /*42b0*/  FMUL R11, R6, UR4 ;  /* 0x00000004060b7c20 */ /* 0x000fe20008400000 */
[----:B------:R-:W-:Y:S01]  /*42c0*/  ULDC UR4, c[0x0][0x154] ;  /* 0x0000550000047ab9 */ /* 0x000fe20000000800 */
[----:B------:R-:W1:Y:S02]  /*42d0*/  LDC.64 R24, c[0x0][0x640] ;  /* 0x00019000ff187b82 */ /* 0x000e640000000a00 */
[----:B------:R-:W-:-:S02]  /*42e0*/  IMAD.X R5, RZ, RZ, ~R5, P0 ;  /* 0x000000ffff057224 */ /* 0x000fc400000e0e05 */
[----:B------:R-:W2:Y:S01]  /*42f0*/  F2I.U32.TRUNC.NTZ R11, R11 ;  /* 0x0000000b000b7305 */ /* 0x000ea2000020f000 */
[----:B------:R-:W-:-:S03]  /*4300*/  IMAD.WIDE.U32 R6, R9, R20, R16 ;  /* 0x0000001409067225 */ /* 0x000fc600078e0010 */
[----:B------:R-:W3:Y:S01]  /*4310*/  LDC R13, c[0x0][0x144] ;  /* 0x00005100ff0d7b82 */ /* 0x000ee20000000800 */
[----:B------:R-:W-:-:S04]  /*4320*/  IMAD R8, R5, R20, RZ ;  /* 0x0000001405087224 */ /* 0x000fc800078e02ff */
[----:B------:R-:W-:Y:S02]  /*4330*/  IMAD R5, R9, R21, R8 ;  /* 0x0000001509057224 */ /* 0x000fe400078e0208 */
[----:B------:R-:W-:Y:S01]  /*4340*/  IMAD.MOV.U32 R8, RZ, RZ, -0x1 ;  /* 0xffffffffff087424 */ /* 0x000fe200078e00ff */
[----:B------:R-:W4:Y:S01]  /*4350*/  LDC R14, c[0x0][0x608] ;  /* 0x00018200ff0e7b82 */ /* 0x000f220000000800 */
[----:B------:R-:W-:Y:S01]  /*4360*/  IMAD.IADD R5, R7, 0x1, R5 ;  /* 0x0000000107057824 */ /* 0x000fe200078e0205 */
[----:B------:R-:W-:-:S04]  /*4370*/  I2FP.F32.U32 R7, R3 ;  /* 0x0000000300077245 */ /* 0x000fc80000201000 */
[-C--:B0-----:R-:W-:Y:S01]  /*4380*/  SHF.R.U64 R10, R6, R22.reuse, R5 ;  /* 0x00000016060a7219 */ /* 0x081fe20000001205 */
[----:B--2---:R-:W-:Y:S01]  /*4390*/  IMAD.MOV R6, RZ, RZ, -R11 ;  /* 0x000000ffff067224 */ /* 0x004fe200078e0a0b */
[----:B------:R-:W0:Y:S01]  /*43a0*/  LDC R9, c[0x0][0x658] ;  /* 0x00019600ff097b82 */ /* 0x000e220000000800 */
[----:B-1----:R-:W-:Y:S01]  /*43b0*/  ISETP.NE.U32.AND P0, PT, R24, RZ, PT ;  /* 0x000000ff1800720c */ /* 0x002fe20003f05070 */
[----:B------:R-:W-:Y:S01]  /*43c0*/  FMUL R7, R7, UR4 ;  /* 0x0000000407077c20 */ /* 0x000fe20008400000 */
[----:B------:R-:W-:Y:S02]  /*43d0*/  SHF.R.U32.HI R5, RZ, R22, R5 ;  /* 0x00000016ff057219 */ /* 0x000fe40000011605 */
[----:B------:R-:W-:-:S03]  /*43e0*/  ISETP.NE.AND.EX P0, PT, R25, RZ, PT, P0 ;  /* 0x000000ff1900720c */ /* 0x000fc60003f05300 */
[----:B------:R-:W1:Y:S01]  /*43f0*/  LDC R20, c[0x0][0x148] ;  /* 0x00005200ff147b82 */ /* 0x000e620000000800 */
[----:B---3--:R-:W-:Y:S02]  /*4400*/  IMAD R23, R13, R6, R4 ;  /* 0x000000060d177224 */ /* 0x008fe400078e0204 */
[----:B------:R-:W-:-:S05]  /*4410*/  IMAD.MOV.U32 R6, RZ, RZ, 0x1 ;  /* 0x00000001ff067424 */ /* 0x000fca00078e00ff */
[----:B------:R-:W2:Y:S01]  /*4420*/  LDC R21, c[0x0][0x600] ;  /* 0x00018000ff157b82 */ /* 0x000ea20000000800 */
[-CC-:B----4-:R-:W-:Y:S02]  /*4430*/  SHF.R.U64 R13, R10, R14.reuse, R5.reuse ;  /* 0x0000000e0a0d7219 */ /* 0x190fe40000001205 */
[----:B------:R-:W-:Y:S02]  /*4440*/  SHF.R.U32.HI R4, RZ, R14, R5 ;  /* 0x0000000eff047219 */ /* 0x000fe40000011605 */
[----:B------:R3:W4:Y:S03]  /*4450*/  F2I.U32.TRUNC.NTZ R14, R7 ;  /* 0x00000007000e7305 */ /* 0x000726000020f000 */
[----:B------:R-:W1:Y:S01]  /*4460*/  LDC R26, c[0x0][0x648] ;  /* 0x00019200ff1a7b82 */ /* 0x000e620000000800 */
[-C--:B0-----:R-:W-:Y:S02]  /*4470*/  SHF.R.U64 R15, R13, R9.reuse, R4 ;  /* 0x000000090d0f7219 */ /* 0x081fe40000001204 */
[----:B------:R-:W-:-:S02]  /*4480*/  SHF.L.U32 R8, R8, R9, RZ ;  /* 0x0000000908087219 */ /* 0x000fc400000006ff */
[-C--:B------:R-:W-:Y:S01]  /*4490*/  SHF.R.U32.HI R5, RZ, R9.reuse, R4 ;  /* 0x00000009ff057219 */ /* 0x080fe20000011604 */
[----:B------:R-:W-:Y:S01]  /*44a0*/  IMAD.MOV.U32 R4, RZ, RZ, R15 ;  /* 0x000000ffff047224 */ /* 0x000fe200078e000f */
[----:B------:R-:W-:Y:S01]  /*44b0*/  SHF.L.U32 R22, R6, R9, RZ ;  /* 0x0000000906167219 */ /* 0x000fe200000006ff */
[----:B------:R-:W0:Y:S01]  /*44c0*/  LDC R27, c[0x0][0x638] ;  /* 0x00018e00ff1b7b82 */ /* 0x000e220000000800 */
[----:B------:R-:W-:-:S07]  /*44d0*/  LOP3.LUT R28, RZ, R8, RZ, 0x33, !PT ;  /* 0x00000008ff1c7212 */ /* 0x000fce00078e33ff */
        /* <DEDUP_REMOVED lines=12> */
.L_x_98:
[----:B------:R-:W-:Y:S01]  /*45a0*/  ISETP.NE.AND P0, PT, R2, 0x1, PT ;  /* 0x000000010200780c */ /* 0x000fe20003f05270 */
[----:B--2---:R-:W-:Y:S01]  /*45b0*/  VIADD R7, R21, 0xffffffff ;  /* 0xffffffff15077836 */ /* 0x004fe20000000000 */
[----:B-1----:R-:W-:Y:S01]  /*45c0*/  SHF.R.U64 R5, R4, R26, R5 ;  /* 0x0000001a04057219 */ /* 0x002fe20000001205 */
[----:B------:R-:W-:Y:S01]  /*45d0*/  IMAD.MOV R14, RZ, RZ, -R14 ;  /* 0x000000ffff0e7224 */ /* 0x000fe200078e0a0e */
[----:B------:R-:W-:Y:S01]  /*45e0*/  LOP3.LUT R4, R13, R28, RZ, 0xc0, !PT ;  /* 0x0000001c0d047212 */ /* 0x000fe200078ec0ff */
[----:B------:R-:W-:Y:S01]  /*45f0*/  IMAD.MOV.U32 R8, RZ, RZ, R12 ;  /* 0x000000ffff087224 */ /* 0x000fe200078e000c */
[----:B------:R-:W-:Y:S01]  /*4600*/  LOP3.LUT R10, R10, R7, RZ, 0xc0, !PT ;  /* 0x000000070a0a7212 */ /* 0x000fe200078ec0ff */
[----:B------:R-:W-:Y:S02]  /*4610*/  IMAD.MOV R6, RZ, RZ, -R5 ;  /* 0x000000ffff067224 */ /* 0x000fe400078e0a05 */
[----:B------:R-:W-:-:S04]  /*4620*/  IMAD R4, R22, R5, R4 ;  /* 0x0000000516047224 */ /* 0x000fc800078e0204 */
[----:B------:R-:W-:Y:S02]  /*4630*/  @P0 IMAD R23, R20, R14, R3 ;  /* 0x0000000e14170224 */ /* 0x000fe400078e0203 */
[----:B0-----:R-:W-:Y:S02]  /*4640*/  IMAD R3, R6, R27, R15 ;  /* 0x0000001b06037224 */ /* 0x001fe400078e020f */
[----:B------:R-:W-:Y:S02]  /*4650*/  IMAD R7, R4, R29, R23 ;  /* 0x0000001d04077224 */ /* 0x000fe400078e0217 */
[----:B------:R-:W-:Y:S02]  /*4660*/  IMAD R4, R3, R21, R10 ;  /* 0x0000001503047224 */ /* 0x000fe400078e020a */
[----:B------:R-:W-:-:S03]  /*4670*/  IMAD.MOV.U32 R6, RZ, RZ, 0x1 ;  /* 0x00000001ff067424 */ /* 0x000fc600078e00ff */
[----:B------:R-:W-:Y:S02]  /*4680*/  SEL R9, R4, R7, !P0 ;  /* 0x0000000704097207 */ /* 0x000fe40004000000 */
[----:B------:R-:W-:-:S07]  /*4690*/  SEL R7, R7, R4, !P0 ;  /* 0x0000000407077207 */ /* 0x000fce0004000000 */
.L_x_96:
[----:B------:R-:W-:-:S08]  /*46a0*/  NOP ;  /* 0x0000000000007918 */ /* 0x000fd00000000000 */
[----:B------:R-:W0:-:S00]  /*46b0*/  USETMAXREG.DEALLOC.CTAPOOL 0x28 ;  /* 0x00000028000079c8 */ /* 0x000e0000080e0500 */
[----:B0-----:R-:W-:-:S13]  /*46c0*/  ISETP.NE.AND P0, PT, R0, RZ, PT ;  /* 0x000000ff0000720c */ /* 0x001fda0003f05270 */
[----:B------:R-:W-:Y:S05]  /*46d0*/  @P0 EXIT ;  /* 0x000000000000094d */ /* 0x000fea0003800000 */
[----:B------:R-:W-:Y:S01]  /*46e0*/  LOP3.LUT P0, RZ, R6, 0xff, RZ, 0xc0, !PT ;  /* 0x000000ff06ff7812 */ /* 0x000fe2000780c0ff */
[----:B------:R-:W-:Y:S02]  /*46f0*/  IMAD.MOV.U32 R0, RZ, RZ, 0x1 ;  /* 0x00000001ff007424 */ /* 0x000fe400078e00ff */
[----:B------:R-:W-:-:S10]  /*4700*/  IMAD.MOV.U32 R12, RZ, RZ, RZ ;  /* 0x000000ffff0c7224 */ /* 0x000fd400078e00ff */
[----:B------:R-:W-:Y:S05]  /*4710*/  @!P0 BRA `(.L_x_99) ;  /* 0x0000000c00308947 */ /* 0x000fea0003800000 */
[----:B------:R-:W0:Y:S01]  /*4720*/  LDC R0, c[0x0][0x28c] ;  /* 0x0000a300ff007b82 */ /* 0x000e220000000800 */
[----:B------:R-:W-:Y:S01]  /*4730*/  ULDC UR5, c[0x0][0x600] ;  /* 0x0001800000057ab9 */ /* 0x000fe20000000800 */
[----:B------:R-:W-:Y:S01]  /*4740*/  ULDC UR4, c[0x0][0xc] ;  /* 0x0000030000047ab9 */ /* 0x000fe20000000800 */
[----:B------:R-:W-:Y:S01]  /*4750*/  UIADD3 UR16, UR5, -0x1, URZ ;  /* 0xffffffff05107890 */ /* 0x000fe2000fffe03f */
[C---:B------:R-:W-:Y:S01]  /*4760*/  LOP3.LUT P2, RZ, R18.reuse, 0x7f, RZ, 0xc0, !PT ;  /* 0x0000007f12ff7812 */ /* 0x040fe2000784c0ff */
[----:B------:R-:W-:Y:S01]  /*4770*/  ULDC UR6, c[0x0][0x658] ;  /* 0x0001960000067ab9 */ /* 0x000fe20000000800 */
[----:B------:R-:W-:Y:S01]  /*4780*/  ULDC UR5, c[0x0][0x10] ;  /* 0x0000040000057ab9 */ /* 0x000fe20000000800 */
[----:B------:R-:W-:Y:S01]  /*4790*/  UMOV UR7, 0xffffffff ;  /* 0xffffffff00077882 */ /* 0x000fe20000000000 */
[----:B------:R-:W-:Y:S01]  /*47a0*/  UMOV UR8, 0x1 ;  /* 0x0000000100087882 */ /* 0x000fe20000000000 */
[----:B------:R-:W-:Y:S01]  /*47b0*/  UIMAD.WIDE.U32 UR4, UR4, UR5, URZ ;  /* 0x00000005040472a5 */ /* 0x000fe2000f8e003f */
[----:B------:R-:W-:Y:S01]  /*47c0*/  LOP3.LUT P0, RZ, R18, 0x1f, RZ, 0xc0, !PT ;  /* 0x0000001f12ff7812 */ /* 0x000fe2000780c0ff */
[----:B------:R-:W-:Y:S01]  /*47d0*/  USHF.L.U32 UR7, UR7, UR6, URZ ;  /* 0x0000000607077299 */ /* 0x000fe2000800063f */
[----:B------:R-:W-:Y:S01]  /*47e0*/  BSSY B0, `(.L_x_99) ;  /* 0x00000bf000007945 */ /* 0x000fe20003800000 */
[----:B------:R-:W-:Y:S01]  /*47f0*/  USHF.L.U32 UR18, UR8, UR6, URZ ;  /* 0x0000000608127299 */ /* 0x000fe2000800063f */
[----:B------:R-:W-:Y:S01]  /*4800*/  IMAD.MOV.U32 R13, RZ, RZ, 0x1 ;  /* 0x00000001ff0d7424 */ /* 0x000fe200078e00ff */
[----:B------:R-:W-:Y:S01]  /*4810*/  LOP3.LUT R11, R19, 0x2, RZ, 0xfc, !PT ;  /* 0x00000002130b7812 */ /* 0x000fe200078efcff */
[----:B------:R-:W-:Y:S01]  /*4820*/  ULDC UR6, c[0x0][0x14] ;  /* 0x0000050000067ab9 */ /* 0x000fe20000000800 */
[----:B------:R-:W-:Y:S01]  /*4830*/  PLOP3.LUT P0, PT, P0, P2, PT, 0x8a, 0x0 ;  /* 0x000000000000781c */ /* 0x000fe20000705172 */
[----:B------:R-:W-:Y:S01]  /*4840*/  UIMAD.WIDE.U32 UR20, UR4, UR6, URZ ;  /* 0x00000006041472a5 */ /* 0x000fe2000f8e003f */
[----:B------:R-:W-:Y:S01]  /*4850*/  IMAD.MOV.U32 R12, RZ, RZ, RZ ;  /* 0x000000ffff0c7224 */ /* 0x000fe200078e00ff */
[----:B------:R-:W-:-:S02]  /*4860*/  UIMAD UR13, UR5, UR6, URZ ;  /* 0x00000006050d72a4 */ /* 0x000fc4000f8e023f */
[----:B------:R-:W-:Y:S01]  /*4870*/  ULOP3.LUT UR17, URZ, UR7, URZ, 0x33, !UPT ;  /* 0x000000073f117292 */ /* 0x000fe2000f8e333f */
[----:B0-----:R-:W-:Y:S01]  /*4880*/  VIADD R0, R0, 0x1f ;  /* 0x0000001f00007836 */ /* 0x001fe20000000000 */
[----:B------:R-:W-:Y:S01]  /*4890*/  UIADD3 UR13, UR21, UR13, URZ ;  /* 0x0000000d150d7290 */ /* 0x000fe2000fffe03f */
[----:B------:R-:W-:-:S03]  /*48a0*/  ULDC.64 UR22, c[0x0][0x198] ;  /* 0x0000660000167ab9 */ /* 0x000fc60000000a00 */
[----:B------:R-:W-:-:S04]  /*48b0*/  SHF.R.S32.HI R3, RZ, 0x1f, R0 ;  /* 0x0000001fff037819 */ /* 0x000fc80000011400 */
[----:B------:R-:W-:Y:S01]  /*48c0*/  LEA.HI R3, R3, R0, RZ, 0x5 ;  /* 0x0000000003037211 */ /* 0x000fe200078f28ff */
[----:B------:R-:W-:-:S03]  /*48d0*/  IMAD.MOV.U32 R0, RZ, RZ, 0x1 ;  /* 0x00000001ff007424 */ /* 0x000fc600078e00ff */
[----:B------:R-:W-:-:S05]  /*48e0*/  SHF.R.S32.HI R3, RZ, 0x5, R3 ;  /* 0x00000005ff037819 */ /* 0x000fca0000011403 */
[----:B------:R-:W-:-:S07]  /*48f0*/  VIADD R10, R3, 0x1 ;  /* 0x00000001030a7836 */ /* 0x000fce0000000000 */
.L_x_111:
[----:B------:R-:W-:-:S03]  /*4900*/  UMOV UR4, 0xffffffff ;  /* 0xffffffff00047882 */ /* 0x000fc60000000000 */
[----:B------:R-:W-:Y:S05]  /*4910*/  BRA.DIV UR4, `(.L_x_100) ;  /* 0x0000001204507947 */ /* 0x000fea000b800000 */
[----:B------:R-:W-:-:S13]  /*4920*/  ELECT P6, URZ, PT ;  /* 0x00000000003f782f */ /* 0x000fda00038c0000 */
.L_x_127:
[----:B------:R-:W0:Y:S01]  /*4930*/  LDC R4, c[0x0][0x28c] ;  /* 0x0000a300ff047b82 */ /* 0x000e220000000800 */
[----:B------:R-:W-:Y:S01]  /*4940*/  BSSY B1, `(.L_x_101) ;  /* 0x0000037000017945 */ /* 0x000fe20003800000 */
[----:B0-----:R-:W-:-:S13]  /*4950*/  ISETP.LT.OR P6, PT, R4, 0x1, !P6 ;  /* 0x000000010400780c */ /* 0x001fda00077c1670 */
[----:B------:R-:W-:Y:S05]  /*4960*/  @P6 BRA `(.L_x_102) ;  /* 0x0000000000d06947 */ /* 0x000fea0003800000 */
[----:B------:R-:W-:Y:S02]  /*4970*/  IMAD.SHL.U32 R15, R9, 0x40, RZ ;  /* 0x00000040090f7824 */ /* 0x000fe400078e00ff */
[----:B------:R-:W-:Y:S02]  /*4980*/  IMAD.SHL.U32 R18, R7, 0x80, RZ ;  /* 0x0000008007127824 */ /* 0x000fe400078e00ff */
[----:B------:R-:W-:Y:S02]  /*4990*/  IMAD.MOV.U32 R20, RZ, RZ, RZ ;  /* 0x000000ffff147224 */ /* 0x000fe400078e00ff */
[----:B------:R-:W-:Y:S02]  /*49a0*/  IMAD.MOV.U32 R4, RZ, RZ, R10 ;  /* 0x000000ffff047224 */ /* 0x000fe400078e000a */
[----:B------:R-:W-:Y:S02]  /*49b0*/  IMAD.MOV.U32 R5, RZ, RZ, R0 ;  /* 0x000000ffff057224 */ /* 0x000fe400078e0000 */
[----:B------:R-:W-:-:S07]  /*49c0*/  IMAD.MOV.U32 R6, RZ, RZ, R12 ;  /* 0x000000ffff067224 */ /* 0x000fce00078e000c */
.L_x_106:
[----:B------:R-:W0:Y:S01]  /*49d0*/  S2R R14, SR_CgaCtaId ;  /* 0x00000000000e7919 */ /* 0x000e220000008800 */
[----:B------:R-:W-:Y:S01]  /*49e0*/  MOV R7, 0x400 ;  /* 0x0000040000077802 */ /* 0x000fe20000000f00 */
[----:B------:R-:W1:Y:S03]  /*49f0*/  @!P2 LDC R9, c[0x0][0x500] ;  /* 0x00014000ff09ab82 */ /* 0x000e660000000800 */
[----:B0-----:R-:W-:Y:S02]  /*4a00*/  LEA R21, R14, R7, 0x18 ;  /* 0x000000070e157211 */ /* 0x001fe400078ec0ff */
[----:B------:R-:W-:-:S03]  /*4a10*/  SHF.L.U32 R7, R5, 0x1f, RZ ;  /* 0x0000001f05077819 */ /* 0x000fc600000006ff */
[----:B------:R-:W-:-:S04]  /*4a20*/  IMAD R14, R6, 0x8, R21 ;  /* 0x00000008060e7824 */ /* 0x000fc800078e0215 */
[----:B------:R-:W0:Y:S02]  /*4a30*/  SYNCS.PHASECHK.TRANS64.TRYWAIT P1, [R14+URZ+0x48], R7 ;  /* 0x000048070e0075a7 */ /* 0x000e24000802017f */
[----:B01----:R-:W-:Y:S05]  /*4a40*/  @!P1 BRA `(.L_x_103) ;  /* 0x0000001000249947 */ /* 0x003fea0003800000 */
.L_x_128:
[----:B0-----:R-:W-:Y:S01]  /*4a50*/  PRMT R7, R11, 0x9910, RZ ;  /* 0x000099100b077816 */ /* 0x001fe200000000ff */
[----:B------:R0:W-:Y:S03]  /*4a60*/  @!P2 SYNCS.ARRIVE.TRANS64 RZ, [R14+URZ], R9 ;  /* 0x000000090effa9a7 */ /* 0x0001e6000800003f */
[----:B------:R-:W-:-:S13]  /*4a70*/  ISETP.NE.AND P1, PT, R7, 0x2, PT ;  /* 0x000000020700780c */ /* 0x000fda0003f25270 */
[----:B0-----:R-:W-:Y:S05]  /*4a80*/  @P1 BRA `(.L_x_104) ;  /* 0x0000000000041947 */ /* 0x001fea0003800000 */
[----:B------:R-:W-:Y:S01]  /*4a90*/  BPT.TRAP 0x1 ;  /* 0x000000040000795c */ /* 0x000fe20000300000 */
.L_x_104:
[----:B------:R-:W-:Y:S05]  /*4aa0*/  @P0 BRA `(.L_x_105) ;  /* 0x0000000000040947 */ /* 0x000fea0003800000 */
[----:B------:R-:W-:Y:S01]  /*4ab0*/  BPT.TRAP 0x1 ;  /* 0x000000040000795c */ /* 0x000fe20000300000 */
.L_x_105:
[--C-:B------:R-:W-:Y:S01]  /*4ac0*/  IMAD R7, R6, 0x4000, R21.reuse ;  /* 0x0000400006077824 */ /* 0x100fe200078e0215 */
[----:B------:R-:W-:Y:S01]  /*4ad0*/  R2UR UR9, R14 ;  /* 0x000000000e0972ca */ /* 0x000fe200000e0000 */
[----:B------:R-:W-:Y:S01]  /*4ae0*/  IMAD R21, R6, 0x2000, R21 ;  /* 0x0000200006157824 */ /* 0x000fe200078e0215 */
[----:B------:R-:W-:Y:S01]  /*4af0*/  UIADD3 UR4, UP0, UR22, 0xf0, URZ ;  /* 0x000000f016047890 */ /* 0x000fe2000ff1e03f */
[----:B------:R-:W-:Y:S01]  /*4b00*/  VIADD R4, R4, 0xffffffff ;  /* 0xffffffff04047836 */ /* 0x000fe20000000000 */
[----:B------:R-:W-:Y:S01]  /*4b10*/  R2UR UR5, R7 ;  /* 0x00000000070572ca */ /* 0x000fe200000e0000 */
[----:B------:R-:W-:Y:S01]  /*4b20*/  UIADD3 UR24, UP1, UR22, 0x1f0, URZ ;  /* 0x000001f016187890 */ /* 0x000fe2000ff3e03f */
[----:B------:R-:W-:Y:S01]  /*4b30*/  R2UR UR8, R21 ;  /* 0x00000000150872ca */ /* 0x000fe200000e0000 */
[----:B------:R-:W-:Y:S01]  /*4b40*/  VIADD R6, R6, 0x1 ;  /* 0x0000000106067836 */ /* 0x000fe20000000000 */
[----:B------:R-:W-:Y:S01]  /*4b50*/  R2UR UR11, R18 ;  /* 0x00000000120b72ca */ /* 0x000fe200000e0000 */
[----:B------:R-:W-:Y:S01]  /*4b60*/  UIADD3.X UR25, URZ, UR23, URZ, UP1, !UPT ;  /* 0x000000173f197290 */ /* 0x000fe20008ffe43f */
[----:B------:R-:W-:Y:S01]  /*4b70*/  R2UR UR10, R20 ;  /* 0x00000000140a72ca */ /* 0x000fe200000e0000 */
[----:B------:R-:W-:Y:S01]  /*4b80*/  UMOV UR6, 0x0 ;  /* 0x0000000000067882 */ /* 0x000fe20000000000 */
[----:B------:R-:W-:Y:S01]  /*4b90*/  R2UR UR12, R8 ;  /* 0x00000000080c72ca */ /* 0x000fe200000e0000 */
[----:B------:R-:W-:Y:S01]  /*4ba0*/  UMOV UR7, 0x10000000 ;  /* 0x1000000000077882 */ /* 0x000fe20000000000 */
[----:B------:R-:W-:Y:S01]  /*4bb0*/  R2UR UR19, R15 ;  /* 0x000000000f1372ca */ /* 0x000fe200000e0000 */
[----:B------:R-:W-:Y:S01]  /*4bc0*/  VIADD R20, R20, 0x20 ;  /* 0x0000002014147836 */ /* 0x000fe20000000000 */
[----:B------:R-:W-:Y:S01]  /*4bd0*/  ISETP.GT.AND P3, PT, R4, 0x1, PT ;  /* 0x000000010400780c */ /* 0x000fe20003f64270 */
[----:B------:R-:W-:Y:S01]  /*4be0*/  UIADD3 UR14, UR5, 0x180, URZ ;  /* 0x00000180050e7890 */ /* 0x000fe2000fffe03f */
[----:B------:R-:W-:Y:S01]  /*4bf0*/  ISETP.NE.AND P1, PT, R6, 0x9, PT ;  /* 0x000000090600780c */ /* 0x000fe20003f25270 */
[----:B------:R-:W-:-:S02]  /*4c00*/  UIADD3.X UR5, URZ, UR23, URZ, UP0, !UPT ;  /* 0x000000173f057290 */ /* 0x000fc400087fe43f */
[----:B------:R-:W-:Y:S01]  /*4c10*/  UIADD3 UR15, UR8, 0x24180, URZ ;  /* 0x00024180080f7890 */ /* 0x000fe2000fffe03f */
[----:B------:R-:W-:Y:S02]  /*4c20*/  SEL R14, RZ, 0x1, P1 ;  /* 0x00000001ff0e7807 */ /* 0x000fe40000800000 */
[----:B------:R-:W-:Y:S01]  /*4c30*/  UMOV UR8, UR14 ;  /* 0x0000000e00087c82 */ /* 0x000fe20008000000 */
[----:B------:R-:W-:Y:S02]  /*4c40*/  SEL R6, R6, RZ, P1 ;  /* 0x000000ff06067207 */ /* 0x000fe40000800000 */
[----:B------:R-:W-:Y:S01]  /*4c50*/  LOP3.LUT R5, R5, R14, RZ, 0x3c, !PT ;  /* 0x0000000e05057212 */ /* 0x000fe200078e3cff */
[----:B------:R0:W-:Y:S02]  /*4c60*/  UTMALDG.3D [UR8], [UR4], desc[UR6] ;  /* 0x00000608040075b4 */ /* 0x0001e40008011000 */
[----:B0-----:R-:W-:Y:S01]  /*4c70*/  UMOV UR8, UR15 ;  /* 0x0000000f00087c82 */ /* 0x001fe20008000000 */
[----:B------:R-:W-:-:S02]  /*4c80*/  UMOV UR11, UR19 ;  /* 0x00000013000b7c82 */ /* 0x000fc40008000000 */
[----:B------:R0:W-:Y:S02]  /*4c90*/  UTMALDG.3D [UR8], [UR24], desc[UR6] ;  /* 0x00000608180075b4 */ /* 0x0001e40008011000 */
[----:B0-----:R-:W-:Y:S05]  /*4ca0*/  @P3 BRA `(.L_x_106) ;  /* 0xfffffffc00483947 */ /* 0x001fea000383ffff */
.L_x_102:
[----:B------:R-:W-:Y:S05]  /*4cb0*/  BSYNC B1 ;  /* 0x0000000000017941 */ /* 0x000fea0003800000 */
.L_x_101:
[----:B------:R-:W-:Y:S01]  /*4cc0*/  LOP3.LUT P3, RZ, R13, 0xff, RZ, 0xc0, !PT ;  /* 0x000000ff0dff7812 */ /* 0x000fe2000786c0ff */
[----:B------:R-:W-:Y:S01]  /*4cd0*/  IMAD.IADD R12, R3, 0x1, R12 ;  /* 0x00000001030c7824 */ /* 0x000fe200078e020c */
[----:B------:R-:W-:Y:S01]  /*4ce0*/  IADD3 R16, P4, R16, UR20, RZ ;  /* 0x0000001410107c10 */ /* 0x000fe2000ff9e0ff */
[----:B------:R-:W-:Y:S01]  /*4cf0*/  ULDC.64 UR4, c[0x0][0x650] ;  /* 0x0001940000047ab9 */ /* 0x000fe20000000a00 */
[----:B------:R-:W-:Y:S01]  /*4d00*/  BSSY B1, `(.L_x_107) ;  /* 0x000006a000017945 */ /* 0x000fe20003800000 */
[----:B------:R-:W-:Y:S01]  /*4d10*/  IMAD.MOV.U32 R9, RZ, RZ, -0x1 ;  /* 0xffffffffff097424 */ /* 0x000fe200078e00ff */
[----:B------:R-:W-:Y:S01]  /*4d20*/  ISETP.GT.U32.AND P1, PT, R12, 0x8, PT ;  /* 0x000000080c00780c */ /* 0x000fe20003f24070 */
[----:B------:R-:W-:Y:S01]  /*4d30*/  IMAD.MOV.U32 R8, RZ, RZ, -0x1 ;  /* 0xffffffffff087424 */ /* 0x000fe200078e00ff */
[----:B------:R-:W-:Y:S02]  /*4d40*/  IADD3.X R17, R17, UR13, RZ, P4, !PT ;  /* 0x0000000d11117c10 */ /* 0x000fe4000a7fe4ff */
[----:B------:R-:W-:-:S02]  /*4d50*/  ISETP.LT.U32.AND P1, PT, R3, 0x9, P1 ;  /* 0x000000090300780c */ /* 0x000fc40000f21070 */
[----:B------:R-:W-:Y:S01]  /*4d60*/  PRMT R13, RZ, 0x7610, R13 ;  /* 0x00007610ff0d7816 */ /* 0x000fe2000000000d */
[----:B------:R-:W0:Y:S01]  /*4d70*/  @P3 S2R R5, SR_CgaCtaId ;  /* 0x0000000000053919 */ /* 0x000e220000008800 */
[----:B------:R-:W-:-:S04]  /*4d80*/  @P3 MOV R4, 0x400 ;  /* 0x0000040000043802 */ /* 0x000fc80000000f00 */
[----:B0-----:R-:W-:Y:S01]  /*4d90*/  @P3 LEA R6, R5, R4, 0x18 ;  /* 0x0000000405063211 */ /* 0x001fe200078ec0ff */
[----:B------:R-:W-:-:S03]  /*4da0*/  IMAD.WIDE.U32 R4, R12, 0x38e38e39, RZ ;  /* 0x38e38e390c047825 */ /* 0x000fc600078e00ff */
[----:B------:R0:W-:Y:S01]  /*4db0*/  @P3 SYNCS.ARRIVE.TRANS64.A1T0 RZ, [R6+URZ+0xa8], RZ ;  /* 0x0000a8ff06ff39a7 */ /* 0x0001e2000810003f */
[----:B------:R-:W-:Y:S02]  /*4dc0*/  ISETP.GE.U32.AND P3, PT, R3, 0x9, PT ;  /* 0x000000090300780c */ /* 0x000fe40003f66070 */
[----:B------:R-:W-:Y:S02]  /*4dd0*/  SHF.R.U32.HI R7, RZ, 0x1, R5 ;  /* 0x00000001ff077819 */ /* 0x000fe40000011605 */
[----:B------:R-:W-:Y:S02]  /*4de0*/  SEL R5, RZ, 0x1, !P1 ;  /* 0x00000001ff057807 */ /* 0x000fe40004800000 */
[----:B------:R-:W-:Y:S01]  /*4df0*/  ISETP.GE.U32.AND P1, PT, R16, UR4, PT ;  /* 0x0000000410007c0c */ /* 0x000fe2000bf26070 */
[----:B------:R-:W-:Y:S01]  /*4e00*/  IMAD R12, R7, -0x9, R12 ;  /* 0xfffffff7070c7824 */ /* 0x000fe200078e020c */
[----:B------:R-:W-:Y:S02]  /*4e10*/  LOP3.LUT R0, R0, R5, RZ, 0x3c, !PT ;  /* 0x0000000500007212 */ /* 0x000fe400078e3cff */
[----:B------:R-:W-:-:S02]  /*4e20*/  ISETP.GE.U32.AND.EX P1, PT, R17, UR5, PT, P1 ;  /* 0x0000000511007c0c */ /* 0x000fc4000bf26110 */
[----:B------:R-:W-:Y:S02]  /*4e30*/  PRMT R4, RZ, 0x7610, R4 ;  /* 0x00007610ff047816 */ /* 0x000fe40000000004 */
[----:B------:R-:W-:Y:S01]  /*4e40*/  @P3 LOP3.LUT R0, R0, 0x1, R7, 0x78, !PT ;  /* 0x0000000100003812 */ /* 0x000fe200078e7807 */
[----:B------:R-:W-:-:S08]  /*4e50*/  IMAD.MOV.U32 R7, RZ, RZ, -0x1 ;  /* 0xffffffffff077424 */ /* 0x000fd000078e00ff */
[----:B0-----:R-:W-:Y:S05]  /*4e60*/  @P1 BRA `(.L_x_108) ;  /* 0x00000004004c1947 */ /* 0x001fea0003800000 */
[----:B------:R-:W-:Y:S01]  /*4e70*/  ULDC.64 UR4, c[0x0][0x628] ;  /* 0x00018a0000047ab9 */ /* 0x000fe20000000a00 */
[----:B------:R-:W0:Y:S01]  /*4e80*/  S2R R15, SR_CTAID.X ;  /* 0x00000000000f7919 */ /* 0x000e220000002500 */
[----:B------:R-:W-:Y:S01]  /*4e90*/  ISETP.NE.U32.AND P1, PT, RZ, UR4, PT ;  /* 0x00000004ff007c0c */ /* 0x000fe2000bf25070 */
[----:B------:R-:W-:Y:S01]  /*4ea0*/  ULDC UR7, c[0x0][0x630] ;  /* 0x00018c0000077ab9 */ /* 0x000fe20000000800 */
[----:B------:R-:W-:Y:S01]  /*4eb0*/  IMAD.MOV.U32 R4, RZ, RZ, R16 ;  /* 0x000000ffff047224 */ /* 0x000fe200078e0010 */
[----:B------:R-:W1:Y:S01]  /*4ec0*/  S2R R14, SR_CTAID.Y ;  /* 0x00000000000e7919 */ /* 0x000e620000002600 */
[----:B------:R-:W-:Y:S01]  /*4ed0*/  ISETP.NE.AND.EX P1, PT, RZ, UR5, PT, P1 ;  /* 0x00000005ff007c0c */ /* 0x000fe2000bf25310 */
[----:B------:R-:W-:-:S12]  /*4ee0*/  IMAD.MOV.U32 R5, RZ, RZ, R17 ;  /* 0x000000ffff057224 */ /* 0x000fd800078e0011 */
[----:B------:R-:W-:Y:S05]  /*4ef0*/  @!P1 BRA `(.L_x_109) ;  /* 0x0000000000289947 */ /* 0x000fea0003800000 */
[----:B------:R-:W-:Y:S02]  /*4f00*/  ULDC UR6, c[0x0][0x634] ;  /* 0x00018d0000067ab9 */ /* 0x000fe40000000800 */
[----:B------:R-:W-:-:S05]  /*4f10*/  IADD3 R9, P1, R16, UR6, RZ ;  /* 0x0000000610097c10 */ /* 0x000fca000ff3e0ff */
[----:B------:R-:W-:-:S04]  /*4f20*/  IMAD.X R21, RZ, RZ, R17, P1 ;  /* 0x000000ffff157224 */ /* 0x000fc800008e0611 */
[----:B------:R-:W-:-:S04]  /*4f30*/  IMAD.WIDE.U32 R6, R21, UR4, RZ ;  /* 0x0000000415067c25 */ /* 0x000fc8000f8e00ff */
[----:B------:R-:W-:-:S04]  /*4f40*/  IMAD.WIDE.U32 R6, P1, R9, UR5, R6 ;  /* 0x0000000509067c25 */ /* 0x000fc8000f820006 */
[----:B------:R-:W-:-:S04]  /*4f50*/  IMAD.WIDE.U32 R8, R9, UR4, RZ ;  /* 0x0000000409087c25 */ /* 0x000fc8000f8e00ff */
[----:B------:R-:W-:Y:S01]  /*4f60*/  IMAD.X R5, RZ, RZ, RZ, P1 ;  /* 0x000000ffff057224 */ /* 0x000fe200008e06ff */
[----:B------:R-:W-:Y:S01]  /*4f70*/  IADD3 RZ, P1, R9, R6, RZ ;  /* 0x0000000609ff7210 */ /* 0x000fe20007f3e0ff */
[----:B------:R-:W-:-:S04]  /*4f80*/  IMAD.MOV.U32 R4, RZ, RZ, R7 ;  /* 0x000000ffff047224 */ /* 0x000fc800078e0007 */
[----:B------:R-:W-:-:S08]  /*4f90*/  IMAD.WIDE.U32.X R4, R21, UR5, R4, P1 ;  /* 0x0000000515047c25 */ /* 0x000fd000088e0404 */
.L_x_109:
[--C-:B------:R-:W-:Y:S01]  /*4fa0*/  SHF.R.U64 R8, R4, UR7, R5.reuse ;  /* 0x0000000704087c19 */ /* 0x100fe20008001205 */
[----:B------:R-:W-:Y:S01]  /*4fb0*/  ULDC.64 UR4, c[0x0][0x620] ;  /* 0x0001880000047ab9 */ /* 0x000fe20000000a00 */
[----:B------:R-:W-:Y:S01]  /*4fc0*/  SHF.R.U32.HI R4, RZ, UR7, R5 ;  /* 0x00000007ff047c19 */ /* 0x000fe20008011605 */
[----:B------:R-:W2:Y:S01]  /*4fd0*/  LDC R24, c[0x0][0x144] ;  /* 0x00005100ff187b82 */ /* 0x000ea20000000800 */
[----:B------:R-:W-:Y:S01]  /*4fe0*/  IADD3 R7, P1, RZ, -R8, RZ ;  /* 0x80000008ff077210 */ /* 0x000fe20007f3e0ff */
[----:B------:R-:W-:Y:S01]  /*4ff0*/  ULDC.64 UR8, c[0x0][0x640] ;  /* 0x0001900000087ab9 */ /* 0x000fe20000000a00 */
[----:B0-----:R-:W-:Y:S01]  /*5000*/  I2FP.F32.U32 R9, R15 ;  /* 0x0000000f00097245 */ /* 0x001fe20000201000 */
[----:B------:R-:W-:Y:S02]  /*5010*/  ULDC UR6, c[0x0][0x608] ;  /* 0x0001820000067ab9 */ /* 0x000fe40000000800 */
[----:B------:R-:W-:Y:S01]  /*5020*/  IMAD.X R4, RZ, RZ, ~R4, P1 ;  /* 0x000000ffff047224 */ /* 0x000fe200008e0e04 */
[----:B------:R-:W-:Y:S01]  /*5030*/  ISETP.NE.U32.AND P1, PT, RZ, UR8, PT ;  /* 0x00000008ff007c0c */ /* 0x000fe2000bf25070 */
[----:B------:R-:W0:Y:S02]  /*5040*/  LDC R21, c[0x0][0x148] ;  /* 0x00005200ff157b82 */ /* 0x000e240000000800 */
[----:B------:R-:W-:Y:S01]  /*5050*/  IMAD R6, R4, UR4, RZ ;  /* 0x0000000404067c24 */ /* 0x000fe2000f8e02ff */
[----:B------:R-:W-:Y:S01]  /*5060*/  ISETP.NE.AND.EX P1, PT, RZ, UR9, PT, P1 ;  /* 0x00000009ff007c0c */ /* 0x000fe2000bf25310 */
[----:B------:R-:W-:Y:S01]  /*5070*/  IMAD.WIDE.U32 R4, R7, UR4, R16 ;  /* 0x0000000407047c25 */ /* 0x000fe2000f8e0010 */
[----:B------:R-:W-:-:S03]  /*5080*/  ULDC UR4, c[0x0][0x150] ;  /* 0x0000540000047ab9 */ /* 0x000fc60000000800 */
[----:B------:R-:W-:Y:S02]  /*5090*/  IMAD R7, R7, UR5, R6 ;  /* 0x0000000507077c24 */ /* 0x000fe4000f8e0206 */
[----:B------:R-:W-:Y:S01]  /*50a0*/  FMUL R6, R9, UR4 ;  /* 0x0000000409067c20 */ /* 0x000fe20008400000 */
[----:B------:R-:W-:Y:S01]  /*50b0*/  ULDC UR4, c[0x0][0x618] ;  /* 0x0001860000047ab9 */ /* 0x000fe20000000800 */
[----:B------:R-:W-:Y:S01]  /*50c0*/  ULDC UR5, c[0x0][0x154] ;  /* 0x0000550000057ab9 */ /* 0x000fe20000000800 */
[----:B------:R-:W-:-:S03]  /*50d0*/  IMAD.IADD R5, R5, 0x1, R7 ;  /* 0x0000000105057824 */ /* 0x000fc600078e0207 */
[----:B------:R-:W3:Y:S02]  /*50e0*/  F2I.U32.TRUNC.NTZ R6, R6 ;  /* 0x0000000600067305 */ /* 0x000ee4000020f000 */
[----:B------:R-:W-:Y:S02]  /*50f0*/  SHF.R.U64 R9, R4, UR4, R5 ;  /* 0x0000000404097c19 */ /* 0x000fe40008001205 */
[----:B-1----:R-:W-:-:S05]  /*5100*/  I2FP.F32.U32 R4, R14 ;  /* 0x0000000e00047245 */ /* 0x002fca0000201000 */
[----:B------:R-:W-:Y:S01]  /*5110*/  FMUL R22, R4, UR5 ;  /* 0x0000000504167c20 */ /* 0x000fe20008400000 */
[----:B------:R-:W-:Y:S01]  /*5120*/  SHF.R.U32.HI R4, RZ, UR4, R5 ;  /* 0x00000004ff047c19 */ /* 0x000fe20008011605 */
[----:B------:R-:W-:-:S03]  /*5130*/  ULDC UR4, c[0x0][0x658] ;  /* 0x0001960000047ab9 */ /* 0x000fc60000000800 */
[--C-:B------:R-:W-:Y:S01]  /*5140*/  SHF.R.U64 R20, R9, UR6, R4.reuse ;  /* 0x0000000609147c19 */ /* 0x100fe20008001204 */
[----:B------:R-:W1:Y:S01]  /*5150*/  F2I.U32.TRUNC.NTZ R22, R22 ;  /* 0x0000001600167305 */ /* 0x000e62000020f000 */
[----:B------:R-:W-:Y:S01]  /*5160*/  SHF.R.U32.HI R5, RZ, UR6, R4 ;  /* 0x00000006ff057c19 */ /* 0x000fe20008011604 */
[----:B---3--:R-:W-:-:S03]  /*5170*/  IMAD.MOV R6, RZ, RZ, -R6 ;  /* 0x000000ffff067224 */ /* 0x008fc600078e0a06 */
[----:B------:R-:W-:Y:S01]  /*5180*/  SHF.R.U64 R18, R20, UR4, R5 ;  /* 0x0000000414127c19 */ /* 0x000fe20008001205 */
[----:B--2---:R-:W-:Y:S01]  /*5190*/  IMAD R15, R24, R6, R15 ;  /* 0x00000006180f7224 */ /* 0x004fe200078e020f */
[----:B------:R-:W-:-:S03]  /*51a0*/  SHF.R.U32.HI R23, RZ, UR4, R5 ;  /* 0x00000004ff177c19 */ /* 0x000fc60008011605 */
[----:B------:R-:W-:Y:S02]  /*51b0*/  IMAD.MOV.U32 R4, RZ, RZ, R18 ;  /* 0x000000ffff047224 */ /* 0x000fe400078e0012 */
[----:B------:R-:W-:Y:S01]  /*51c0*/  IMAD.MOV.U32 R5, RZ, RZ, R23 ;  /* 0x000000ffff057224 */ /* 0x000fe200078e0017 */
[----:B-1----:R-:W-:Y:S06]  /*51d0*/  @!P1 BRA `(.L_x_110) ;  /* 0x0000000000289947 */ /* 0x002fec0003800000 */
[----:B------:R-:W-:Y:S02]  /*51e0*/  ULDC UR4, c[0x0][0x64c] ;  /* 0x0001930000047ab9 */ /* 0x000fe40000000800 */
[----:B------:R-:W-:-:S05]  /*51f0*/  IADD3 R5, P1, R18, UR4, RZ ;  /* 0x0000000412057c10 */ /* 0x000fca000ff3e0ff */
[----:B------:R-:W-:-:S04]  /*5200*/  IMAD.X R23, RZ, RZ, R23, P1 ;  /* 0x000000ffff177224 */ /* 0x000fc800008e0617 */
[----:B------:R-:W-:-:S04]  /*5210*/  IMAD.WIDE.U32 R6, R23, UR8, RZ ;  /* 0x0000000817067c25 */ /* 0x000fc8000f8e00ff */
[----:B------:R-:W-:-:S04]  /*5220*/  IMAD.WIDE.U32 R6, P1, R5, UR9, R6 ;  /* 0x0000000905067c25 */ /* 0x000fc8000f820006 */
[----:B------:R-:W-:-:S04]  /*5230*/  IMAD.WIDE.U32 R4, R5, UR8, RZ ;  /* 0x0000000805047c25 */ /* 0x000fc8000f8e00ff */
[----:B------:R-:W-:Y:S01]  /*5240*/  IMAD.MOV.U32 R4, RZ, RZ, R7 ;  /* 0x000000ffff047224 */ /* 0x000fe200078e0007 */
[----:B------:R-:W-:Y:S01]  /*5250*/  IADD3 RZ, P3, R5, R6, RZ ;  /* 0x0000000605ff7210 */ /* 0x000fe20007f7e0ff */
[----:B------:R-:W-:-:S04]  /*5260*/  IMAD.X R5, RZ, RZ, RZ, P1 ;  /* 0x000000ffff057224 */ /* 0x000fc800008e06ff */
[----:B------:R-:W-:-:S08]  /*5270*/  IMAD.WIDE.U32.X R4, R23, UR9, R4, P3 ;  /* 0x0000000917047c25 */ /* 0x000fd000098e0404 */
.L_x_110:
[----:B------:R-:W-:Y:S01]  /*5280*/  ISETP.NE.AND P1, PT, R2, 0x1, PT ;  /* 0x000000010200780c */ /* 0x000fe20003f25270 */
[----:B------:R-:W-:Y:S01]  /*5290*/  ULDC UR4, c[0x0][0x648] ;  /* 0x0001920000047ab9 */ /* 0x000fe20000000800 */
[----:B------:R-:W-:Y:S01]  /*52a0*/  LOP3.LUT R20, R20, UR17, RZ, 0xc0, !PT ;  /* 0x0000001114147c12 */ /* 0x000fe2000f8ec0ff */
[----:B------:R-:W-:Y:S01]  /*52b0*/  IMAD.MOV R22, RZ, RZ, -R22 ;  /* 0x000000ffff167224 */ /* 0x000fe200078e0a16 */
[----:B------:R-:W-:Y:S01]  /*52c0*/  SHF.R.U64 R5, R4, UR4, R5 ;  /* 0x0000000404057c19 */ /* 0x000fe20008001205 */
[----:B------:R-:W-:Y:S01]  /*52d0*/  ULDC UR4, c[0x0][0x638] ;  /* 0x00018e0000047ab9 */ /* 0x000fe20000000800 */
[----:B------:R-:W-:Y:S01]  /*52e0*/  LOP3.LUT R9, R9, UR16, RZ, 0xc0, !PT ;  /* 0x0000001009097c12 */ /* 0x000fe2000f8ec0ff */
[----:B------:R-:W-:Y:S01]  /*52f0*/  ULDC UR5, c[0x0][0x610] ;  /* 0x0001840000057ab9 */ /* 0x000fe20000000800 */
[----:B------:R-:W-:Y:S02]  /*5300*/  IMAD.MOV.U32 R4, RZ, RZ, 0x1 ;  /* 0x00000001ff047424 */ /* 0x000fe400078e00ff */
[----:B------:R-:W-:-:S02]  /*5310*/  IMAD.MOV R7, RZ, RZ, -R5 ;  /* 0x000000ffff077224 */ /* 0x000fc400078e0a05 */
[----:B------:R-:W-:Y:S02]  /*5320*/  IMAD R20, R5, UR18, R20 ;  /* 0x0000001205147c24 */ /* 0x000fe4000f8e0214 */
[----:B0-----:R-:W-:Y:S02]  /*5330*/  @P1 IMAD R15, R21, R22, R14 ;  /* 0x00000016150f1224 */ /* 0x001fe400078e020e */
[----:B------:R-:W-:Y:S01]  /*5340*/  IMAD R18, R7, UR4, R18 ;  /* 0x0000000407127c24 */ /* 0x000fe2000f8e0212 */
[----:B------:R-:W-:Y:S01]  /*5350*/  ULDC UR4, c[0x0][0x600] ;  /* 0x0001800000047ab9 */ /* 0x000fe20000000800 */
[----:B------:R-:W-:Y:S02]  /*5360*/  IMAD R15, R20, UR5, R15 ;  /* 0x00000005140f7c24 */ /* 0x000fe4000f8e020f */
[----:B------:R-:W-:-:S05]  /*5370*/  IMAD R18, R18, UR4, R9 ;  /* 0x0000000412127c24 */ /* 0x000fca000f8e0209 */
[----:B------:R-:W-:Y:S02]  /*5380*/  SEL R9, R18, R15, !P1 ;  /* 0x0000000f12097207 */ /* 0x000fe40004800000 */
[----:B------:R-:W-:-:S07]  /*5390*/  SEL R7, R15, R18, !P1 ;  /* 0x000000120f077207 */ /* 0x000fce0004800000 */
.L_x_108:
[----:B------:R-:W-:Y:S05]  /*53a0*/  BSYNC B1 ;  /* 0x0000000000017941 */ /* 0x000fea0003800000 */
.L_x_107:
[----:B------:R-:W-:-:S13]  /*53b0*/  LOP3.LUT P1, RZ, R4, 0xff, RZ, 0xc0, !PT ;  /* 0x000000ff04ff7812 */ /* 0x000fda000782c0ff */
[----:B------:R-:W-:Y:S05]  /*53c0*/  @P1 BRA `(.L_x_111) ;  /* 0xfffffff4004c1947 */ /* 0x000fea000383ffff */
[----:B------:R-:W-:Y:S05]  /*53d0*/  BSYNC B0 ;  /* 0x0000000000007941 */ /* 0x000fea0003800000 */
.L_x_99:
[----:B------:R-:W-:-:S03]  /*53e0*/  UMOV UR4, 0xffffffff ;  /* 0xffffffff00047882 */ /* 0x000fc60000000000 */
[----:B------:R-:W-:Y:S05]  /*53f0*/  BRA.DIV UR4, `(.L_x_112) ;  /* 0x0000000604cc7947 */ /* 0x000fea000b800000 */
[----:B------:R-:W-:-:S13]  /*5400*/  ELECT P6, URZ, PT ;  /* 0x00000000003f782f */ /* 0x000fda00038c0000 */
.L_x_131:
[----:B------:R-:W-:Y:S04]  /*5410*/  BSSY B0, `(.L_x_113) ;  /* 0x0000058000007945 */ /* 0x000fe80003800000 */
[----:B------:R-:W-:Y:S05]  /*5420*/  @!P6 BRA `(.L_x_114) ;  /* 0x000000040058e947 */ /* 0x000fea0003800000 */
[----:B------:R-:W-:-:S04]  /*5430*/  LOP3.LUT R19, R19, 0x2, RZ, 0xfc, !PT ;  /* 0x0000000213137812 */ /* 0x000fc800078efcff */
[----:B------:R-:W-:-:S13]  /*5440*/  ISETP.NE.AND P0, PT, R19, 0x3, PT ;  /* 0x000000031300780c */ /* 0x000fda0003f05270 */
[----:B------:R-:W-:Y:S05]  /*5450*/  @!P0 BRA `(.L_x_115) ;  /* 0x0000000000048947 */ /* 0x000fea0003800000 */
[----:B------:R-:W-:Y:S01]  /*5460*/  BPT.TRAP 0x1 ;  /* 0x000000040000795c */ /* 0x000fe20000300000 */
.L_x_115:
[----:B------:R-:W0:Y:S01]  /*5470*/  S2R R3, SR_CgaCtaId ;  /* 0x0000000000037919 */ /* 0x000e220000008800 */
[----:B------:R-:W-:-:S04]  /*5480*/  MOV R2, 0x400 ;  /* 0x0000040000027802 */ /* 0x000fc80000000f00 */
[----:B0-----:R-:W-:Y:S02]  /*5490*/  LEA R3, R3, R2, 0x18 ;  /* 0x0000000203037211 */ /* 0x001fe400078ec0ff */
[----:B------:R-:W-:-:S03]  /*54a0*/  SHF.L.U32 R2, R0, 0x1f, RZ ;  /* 0x0000001f00027819 */ /* 0x000fc600000006ff */
[----:B------:R-:W-:-:S04]  /*54b0*/  VIADD R3, R3, 0x48 ;  /* 0x0000004803037836 */ /* 0x000fc80000000000 */
[C---:B------:R-:W-:Y:S02]  /*54c0*/  IMAD R7, R12.reuse, 0x8, R3 ;  /* 0x000000080c077824 */ /* 0x040fe400078e0203 */
[----:B------:R-:W-:Y:S02]  /*54d0*/  VIADD R12, R12, 0x1 ;  /* 0x000000010c0c7836 */ /* 0x000fe40000000000 */
[----:B------:R-:W0:Y:S03]  /*54e0*/  SYNCS.PHASECHK.TRANS64.TRYWAIT P0, [R7+URZ], R2 ;  /* 0x00000002070075a7 */ /* 0x000e26000800017f */
[----:B------:R-:W-:-:S04]  /*54f0*/  ISETP.NE.AND P1, PT, R12, 0x9, PT ;  /* 0x000000090c00780c */ /* 0x000fc80003f25270 */
[----:B------:R-:W-:Y:S02]  /*5500*/  SEL R5, RZ, 0x1, P1 ;  /* 0x00000001ff057807 */ /* 0x000fe40000800000 */
[----:B------:R-:W-:Y:S02]  /*5510*/  SEL R12, R12, RZ, P1 ;  /* 0x000000ff0c0c7207 */ /* 0x000fe40000800000 */
[----:B------:R-:W-:-:S03]  /*5520*/  LOP3.LUT R5, R0, R5, RZ, 0x3c, !PT ;  /* 0x0000000500057212 */ /* 0x000fc600078e3cff */
[----:B------:R-:W-:Y:S01]  /*5530*/  IMAD R9, R12, 0x8, R3 ;  /* 0x000000080c097824 */ /* 0x000fe200078e0203 */
[----:B------:R-:W-:Y:S01]  /*5540*/  SHF.L.U32 R4, R5, 0x1f, RZ ;  /* 0x0000001f05047819 */ /* 0x000fe200000006ff */
[----:B0-----:R-:W-:Y:S06]  /*5550*/  @!P0 BRA `(.L_x_116) ;  /* 0x0000000400948947 */ /* 0x001fec0003800000 */
.L_x_132:
[----:B------:R-:W1:Y:S01]  /*5560*/  SYNCS.PHASECHK.TRANS64.TRYWAIT P0, [R9+URZ], R4 ;  /* 0x00000004090075a7 */ /* 0x000e62000800017f */
[----:B------:R-:W-:-:S05]  /*5570*/  VIADD R0, R12, 0x1 ;  /* 0x000000010c007836 */ /* 0x000fca0000000000 */
[----:B------:R-:W-:-:S04]  /*5580*/  ISETP.NE.AND P1, PT, R0, 0x9, PT ;  /* 0x000000090000780c */ /* 0x000fc80003f25270 */
[----:B0-----:R-:W-:Y:S02]  /*5590*/  SEL R2, RZ, 0x1, P1 ;  /* 0x00000001ff027807 */ /* 0x001fe40000800000 */
[----:B------:R-:W-:Y:S02]  /*55a0*/  SEL R0, R0, RZ, P1 ;  /* 0x000000ff00007207 */ /* 0x000fe40000800000 */
[----:B------:R-:W-:-:S03]  /*55b0*/  LOP3.LUT R7, R5, R2, RZ, 0x3c, !PT ;  /* 0x0000000205077212 */ /* 0x000fc600078e3cff */
[----:B------:R-:W-:Y:S01]  /*55c0*/  IMAD R6, R0, 0x8, R3 ;  /* 0x0000000800067824 */ /* 0x000fe200078e0203 */
[----:B------:R-:W-:Y:S01]  /*55d0*/  SHF.L.U32 R5, R7, 0x1f, RZ ;  /* 0x0000001f07057819 */ /* 0x000fe200000006ff */
[----:B-1----:R-:W-:Y:S06]  /*55e0*/  @!P0 BRA `(.L_x_117) ;  /* 0x0000000400848947 */ /* 0x002fec0003800000 */
.L_x_133:
[----:B------:R-:W1:Y:S01]  /*55f0*/  SYNCS.PHASECHK.TRANS64.TRYWAIT P0, [R6+URZ], R5 ;  /* 0x00000005060075a7 */ /* 0x000e62000800017f */
[----:B------:R-:W-:-:S05]  /*5600*/  VIADD R0, R0, 0x1 ;  /* 0x0000000100007836 */ /* 0x000fca0000000000 */
[----:B------:R-:W-:-:S04]  /*5610*/  ISETP.NE.AND P1, PT, R0, 0x9, PT ;  /* 0x000000090000780c */ /* 0x000fc80003f25270 */
[----:B------:R-:W-:Y:S02]  /*5620*/  SEL R2, RZ, 0x1, P1 ;  /* 0x00000001ff027807 */ /* 0x000fe40000800000 */
[----:B------:R-:W-:Y:S02]  /*5630*/  SEL R0, R0, RZ, P1 ;  /* 0x000000ff00007207 */ /* 0x000fe40000800000 */
[----:B------:R-:W-:-:S03]  /*5640*/  LOP3.LUT R7, R7, R2, RZ, 0x3c, !PT ;  /* 0x0000000207077212 */ /* 0x000fc600078e3cff */
[----:B0-----:R-:W-:Y:S01]  /*5650*/  IMAD R9, R0, 0x8, R3 ;  /* 0x0000000800097824 */ /* 0x001fe200078e0203 */
[----:B------:R-:W-:Y:S01]  /*5660*/  SHF.L.U32 R4, R7, 0x1f, RZ ;  /* 0x0000001f07047819 */ /* 0x000fe200000006ff */
[----:B-1----:R-:W-:Y:S06]  /*5670*/  @!P0 BRA `(.L_x_118) ;  /* 0x0000000400748947 */ /* 0x002fec0003800000 */
.L_x_134:
        /* <DEDUP_REMOVED lines=9> */
.L_x_135:
        /* <DEDUP_REMOVED lines=9> */
.L_x_136:
        /* <DEDUP_REMOVED lines=9> */
.L_x_137:
        /* <DEDUP_REMOVED lines=9> */
.L_x_138:
[----:B------:R-:W1:Y:S01]  /*58c0*/  SYNCS.PHASECHK.TRANS64.TRYWAIT P0, [R9+URZ], R4 ;  /* 0x00000004090075a7 */ /* 0x000e62000800017f */
[----:B------:R-:W-:-:S05]  /*58d0*/  VIADD R0, R0, 0x1 ;  /* 0x0000000100007836 */ /* 0x000fca0000000000 */
[----:B------:R-:W-:-:S04]  /*58e0*/  ISETP.NE.AND P1, PT, R0, 0x9, PT ;  /* 0x000000090000780c */ /* 0x000fc80003f25270 */
[----:B------:R-:W-:Y:S02]  /*58f0*/  SEL R2, RZ, 0x1, P1 ;  /* 0x00000001ff027807 */ /* 0x000fe40000800000 */
[----:B------:R-:W-:Y:S02]  /*5900*/  SEL R0, R0, RZ, P1 ;  /* 0x000000ff00007207 */ /* 0x000fe40000800000 */
[----:B------:R-:W-:Y:S01]  /*5910*/  LOP3.LUT R2, R7, R2, RZ, 0x3c, !PT ;  /* 0x0000000207027212 */ /* 0x000fe200078e3cff */
[----:B-1----:R-:W-:Y:S06]  /*5920*/  @!P0 BRA `(.L_x_123) ;  /* 0x00000004002c8947 */ /* 0x002fec0003800000 */
.L_x_139:
[----:B------:R-:W-:Y:S01]  /*5930*/  IMAD R3, R0, 0x8, R3 ;  /* 0x0000000800037824 */ /* 0x000fe200078e0203 */
[----:B------:R-:W-:-:S07]  /*5940*/  SHF.L.U32 R0, R2, 0x1f, RZ ;  /* 0x0000001f02007819 */ /* 0x000fce00000006ff */
.L_x_124:
[----:B--2---:R2:W3:Y:S02]  /*5950*/  SYNCS.PHASECHK.TRANS64.TRYWAIT P0, [R3+URZ], R0 ;  /* 0x00000000030075a7 */ /* 0x0044e4000800017f */
[----:B---3--:R-:W-:Y:S05]  /*5960*/  @!P0 NANOSLEEP.SYNCS 0x989680 ;  /* 0x009896800000895d */ /* 0x008fea0003900000 */
[----:B------:R-:W3:Y:S02]  /*5970*/  @!P0 SYNCS.PHASECHK.TRANS64 P0, [R3+URZ], R0 ;  /* 0x00000000030085a7 */ /* 0x000ee4000800007f */
[----:B---3--:R-:W-:Y:S05]  /*5980*/  @!P0 BRA `(.L_x_124) ;  /* 0xfffffffc00f08947 */ /* 0x008fea000383ffff */
.L_x_114:
[----:B------:R-:W-:Y:S05]  /*5990*/  BSYNC B0 ;  /* 0x0000000000007941 */ /* 0x000fea0003800000 */
.L_x_113:
[----:B------:R-:W-:Y:S05]  /*59a0*/  EXIT ;  /* 0x000000000000794d */ /* 0x000fea0003800000 */
.L_x_18:
[----:B---3--:R3:W4:Y:S02]  /*59b0*/  SYNCS.PHASECHK.TRANS64.TRYWAIT P1, [R3+URZ], R0 ;  /* 0x00000000030075a7 */ /* 0x008724000802017f */
[----:B----4-:R-:W-:Y:S05]  /*59c0*/  @!P1 NANOSLEEP.SYNCS 0x989680 ;  /* 0x009896800000995d */ /* 0x010fea0003900000 */
[----:B------:R-:W4:Y:S02]  /*59d0*/  @!P1 SYNCS.PHASECHK.TRANS64 P1, [R3+URZ], R0 ;  /* 0x00000000030095a7 */ /* 0x000f24000802007f */
[----:B----4-:R-:W-:Y:S05]  /*59e0*/  @!P1 BRA `(.L_x_18) ;  /* 0xfffffffc00f09947 */ /* 0x010fea000383ffff */
[----:B------:R-:W-:Y:S05]  /*59f0*/  BRA `(.L_x_17) ;  /* 0xffffffb800387947 */ /* 0x000fea000383ffff */
.L_x_23:
[----:B-1----:R-:W-:-:S04]  /*5a00*/  IMAD.U32 R4, RZ, RZ, UR8 ;  /* 0x00000008ff047e24 */ /* 0x002fc8000f8e00ff */
[----:B------:R1:W2:Y:S03]  /*5a10*/  SYNCS.PHASECHK.TRANS64.TRYWAIT P1, [R4+URZ], R3 ;  /* 0x00000003040075a7 */ /* 0x0002a6000802017f */
[----:B--2---:R-:W-:Y:S05]  /*5a20*/  @!P1 NANOSLEEP.SYNCS 0x989680 ;  /* 0x009896800000995d */ /* 0x004fea0003900000 */
[----:B------:R-:W2:Y:S02]  /*5a30*/  @!P1 SYNCS.PHASECHK.TRANS64 P1, [R4+URZ], R3 ;  /* 0x00000003040095a7 */ /* 0x000ea4000802007f */
[----:B--2---:R-:W-:Y:S05]  /*5a40*/  @!P1 BRA `(.L_x_23) ;  /* 0xfffffffc00ec9947 */ /* 0x004fea000383ffff */
[----:B------:R-:W-:Y:S05]  /*5a50*/  BRA `(.L_x_22) ;  /* 0xffffffbc00187947 */ /* 0x000fea000383ffff */
.L_x_100:
[----:B------:R-:W-:Y:S01]  /*5a60*/  BSSY B1, `(.L_x_125) ;  /* 0x0000006000017945 */ /* 0x000fe20003800000 */
[----:B------:R-:W-:-:S07]  /*5a70*/  IMAD.MOV.U32 R15, RZ, RZ, -0x1 ;  /* 0xffffffffff0f7424 */ /* 0x000fce00078e00ff */
[----:B------:R-:W-:Y:S05]  /*5a80*/  WARPSYNC.COLLECTIVE R15, `(.L_x_126) ;  /* 0x000000000f0c7348 */ /* 0x000fea0003c00000 */
[----:B------:R-:W-:Y:S02]  /*5a90*/  ELECT P6, UR62, PT ;  /* 0x00000000003e782f */ /* 0x000fe400038c0000 */
[----:B------:R-:W-:Y:S01]  /*5aa0*/  MOV R14, UR62 ;  /* 0x0000003e000e7c02 */ /* 0x000fe20008000f00 */
[----:B------:R-:W-:Y:S10]  /*5ab0*/  ENDCOLLECTIVE ;  /* 0x000000000000791b */ /* 0x000ff40003800000 */
.L_x_126:
[----:B------:R-:W-:Y:S05]  /*5ac0*/  BSYNC B1 ;  /* 0x0000000000017941 */ /* 0x000fea0003800000 */
.L_x_125:
[----:B------:R-:W-:Y:S05]  /*5ad0*/  BRA `(.L_x_127) ;  /* 0xffffffec00947947 */ /* 0x000fea000383ffff */
.L_x_103:
[----:B0-----:R0:W1:Y:S02]  /*5ae0*/  SYNCS.PHASECHK.TRANS64.TRYWAIT P1, [R14+URZ+0x48], R7 ;  /* 0x000048070e0075a7 */ /* 0x001064000802017f */
[----:B-1----:R-:W-:Y:S05]  /*5af0*/  @!P1 NANOSLEEP.SYNCS 0x989680 ;  /* 0x009896800000995d */ /* 0x002fea0003900000 */
[----:B------:R-:W1:Y:S02]  /*5b00*/  @!P1 SYNCS.PHASECHK.TRANS64 P1, [R14+URZ+0x48], R7 ;  /* 0x000048070e0095a7 */ /* 0x000e64000802007f */
[----:B-1----:R-:W-:Y:S05]  /*5b10*/  @!P1 BRA `(.L_x_103) ;  /* 0xfffffffc00f09947 */ /* 0x002fea000383ffff */
[----:B------:R-:W-:Y:S05]  /*5b20*/  BRA `(.L_x_128) ;  /* 0xffffffec00c87947 */ /* 0x000fea000383ffff */
.L_x_112:
[----:B------:R-:W-:Y:S01]  /*5b30*/  BSSY B0, `(.L_x_129) ;  /* 0x0000006000007945 */ /* 0x000fe20003800000 */
[----:B------:R-:W-:-:S07]  /*5b40*/  IMAD.MOV.U32 R15, RZ, RZ, -0x1 ;  /* 0xffffffffff0f7424 */ /* 0x000fce00078e00ff */
[----:B------:R-:W-:Y:S05]  /*5b50*/  WARPSYNC.COLLECTIVE R15, `(.L_x_130) ;  /* 0x000000000f0c7348 */ /* 0x000fea0003c00000 */
[----:B------:R-:W-:Y:S02]  /*5b60*/  ELECT P6, UR62, PT ;  /* 0x00000000003e782f */ /* 0x000fe400038c0000 */
[----:B------:R-:W-:Y:S01]  /*5b70*/  MOV R14, UR62 ;  /* 0x0000003e000e7c02 */ /* 0x000fe20008000f00 */
[----:B------:R-:W-:Y:S10]  /*5b80*/  ENDCOLLECTIVE ;  /* 0x000000000000791b */ /* 0x000ff40003800000 */
.L_x_130:
[----:B------:R-:W-:Y:S05]  /*5b90*/  BSYNC B0 ;  /* 0x0000000000007941 */ /* 0x000fea0003800000 */
.L_x_129:
[----:B------:R-:W-:Y:S05]  /*5ba0*/  BRA `(.L_x_131) ;  /* 0xfffffff800187947 */ /* 0x000fea000383ffff */
.L_x_116:
[----:B0-----:R0:W1:Y:S02]  /*5bb0*/  SYNCS.PHASECHK.TRANS64.TRYWAIT P0, [R7+URZ], R2 ;  /* 0x00000002070075a7 */ /* 0x001064000800017f */
[----:B-1----:R-:W-:Y:S05]  /*5bc0*/  @!P0 NANOSLEEP.SYNCS 0x989680 ;  /* 0x009896800000895d */ /* 0x002fea0003900000 */
[----:B------:R-:W1:Y:S02]  /*5bd0*/  @!P0 SYNCS.PHASECHK.TRANS64 P0, [R7+URZ], R2 ;  /* 0x00000002070085a7 */ /* 0x000e64000800007f */
[----:B-1----:R-:W-:Y:S05]  /*5be0*/  @!P0 BRA `(.L_x_116) ;  /* 0xfffffffc00f08947 */ /* 0x002fea000383ffff */
[----:B------:R-:W-:Y:S05]  /*5bf0*/  BRA `(.L_x_132) ;  /* 0xfffffff800587947 */ /* 0x000fea000383ffff */
.L_x_117:
[----:B0-----:R0:W1:Y:S02]  /*5c00*/  SYNCS.PHASECHK.TRANS64.TRYWAIT P0, [R9+URZ], R4 ;  /* 0x00000004090075a7 */ /* 0x001064000800017f */
[----:B-1----:R-:W-:Y:S05]  /*5c10*/  @!P0 NANOSLEEP.SYNCS 0x989680 ;  /* 0x009896800000895d */ /* 0x002fea0003900000 */
[----:B------:R-:W1:Y:S02]  /*5c20*/  @!P0 SYNCS.PHASECHK.TRANS64 P0, [R9+URZ], R4 ;  /* 0x00000004090085a7 */ /* 0x000e64000800007f */
[----:B-1----:R-:W-:Y:S05]  /*5c30*/  @!P0 BRA `(.L_x_117) ;  /* 0xfffffffc00f08947 */ /* 0x002fea000383ffff */
[----:B------:R-:W-:Y:S05]  /*5c40*/  BRA `(.L_x_133) ;  /* 0xfffffff800687947 */ /* 0x000fea000383ffff */
.L_x_118:
[----:B0-----:R0:W1:Y:S02]  /*5c50*/  SYNCS.PHASECHK.TRANS64.TRYWAIT P0, [R6+URZ], R5 ;  /* 0x00000005060075a7 */ /* 0x001064000800017f */
[----:B-1----:R-:W-:Y:S05]  /*5c60*/  @!P0 NANOSLEEP.SYNCS 0x989680 ;  /* 0x009896800000895d */ /* 0x002fea0003900000 */
[----:B------:R-:W1:Y:S02]  /*5c70*/  @!P0 SYNCS.PHASECHK.TRANS64 P0, [R6+URZ], R5 ;  /* 0x00000005060085a7 */ /* 0x000e64000800007f */
[----:B-1----:R-:W-:Y:S05]  /*5c80*/  @!P0 BRA `(.L_x_118) ;  /* 0xfffffffc00f08947 */ /* 0x002fea000383ffff */
[----:B------:R-:W-:Y:S05]  /*5c90*/  BRA `(.L_x_134) ;  /* 0xfffffff800787947 */ /* 0x000fea000383ffff */
.L_x_119:
[----:B0-----:R0:W1:Y:S02]  /*5ca0*/  SYNCS.PHASECHK.TRANS64.TRYWAIT P0, [R9+URZ], R4 ;  /* 0x00000004090075a7 */ /* 0x001064000800017f */
[----:B-1----:R-:W-:Y:S05]  /*5cb0*/  @!P0 NANOSLEEP.SYNCS 0x989680 ;  /* 0x009896800000895d */ /* 0x002fea0003900000 */
[----:B------:R-:W1:Y:S02]  /*5cc0*/  @!P0 SYNCS.PHASECHK.TRANS64 P0, [R9+URZ], R4 ;  /* 0x00000004090085a7 */ /* 0x000e64000800007f */
[----:B-1----:R-:W-:Y:S05]  /*5cd0*/  @!P0 BRA `(.L_x_119) ;  /* 0xfffffffc00f08947 */ /* 0x002fea000383ffff */
[----:B------:R-:W-:Y:S05]  /*5ce0*/  BRA `(.L_x_135) ;  /* 0xfffffff800887947 */ /* 0x000fea000383ffff */
.L_x_120:
[----:B0-----:R0:W1:Y:S02]  /*5cf0*/  SYNCS.PHASECHK.TRANS64.TRYWAIT P0, [R6+URZ], R5 ;  /* 0x00000005060075a7 */ /* 0x001064000800017f */
[----:B-1----:R-:W-:Y:S05]  /*5d00*/  @!P0 NANOSLEEP.SYNCS 0x989680 ;  /* 0x009896800000895d */ /* 0x002fea0003900000 */
[----:B------:R-:W1:Y:S02]  /*5d10*/  @!P0 SYNCS.PHASECHK.TRANS64 P0, [R6+URZ], R5 ;  /* 0x00000005060085a7 */ /* 0x000e64000800007f */
[----:B-1----:R-:W-:Y:S05]  /*5d20*/  @!P0 BRA `(.L_x_120) ;  /* 0xfffffffc00f08947 */ /* 0x002fea000383ffff */
[----:B------:R-:W-:Y:S05]  /*5d30*/  BRA `(.L_x_136) ;  /* 0xfffffff800987947 */ /* 0x000fea000383ffff */
.L_x_121:
[----:B0-----:R0:W1:Y:S02]  /*5d40*/  SYNCS.PHASECHK.TRANS64.TRYWAIT P0, [R9+URZ], R4 ;  /* 0x00000004090075a7 */ /* 0x001064000800017f */
[----:B-1----:R-:W-:Y:S05]  /*5d50*/  @!P0 NANOSLEEP.SYNCS 0x989680 ;  /* 0x009896800000895d */ /* 0x002fea0003900000 */
[----:B------:R-:W1:Y:S02]  /*5d60*/  @!P0 SYNCS.PHASECHK.TRANS64 P0, [R9+URZ], R4 ;  /* 0x00000004090085a7 */ /* 0x000e64000800007f */
[----:B-1----:R-:W-:Y:S05]  /*5d70*/  @!P0 BRA `(.L_x_121) ;  /* 0xfffffffc00f08947 */ /* 0x002fea000383ffff */
[----:B------:R-:W-:Y:S05]  /*5d80*/  BRA `(.L_x_137) ;  /* 0xfffffff800a87947 */ /* 0x000fea000383ffff */
.L_x_122:
[----:B0-----:R0:W1:Y:S02]  /*5d90*/  SYNCS.PHASECHK.TRANS64.TRYWAIT P0, [R6+URZ], R5 ;  /* 0x00000005060075a7 */ /* 0x001064000800017f */
[----:B-1----:R-:W-:Y:S05]  /*5da0*/  @!P0 NANOSLEEP.SYNCS 0x989680 ;  /* 0x009896800000895d */ /* 0x002fea0003900000 */
[----:B------:R-:W1:Y:S02]  /*5db0*/  @!P0 SYNCS.PHASECHK.TRANS64 P0, [R6+URZ], R5 ;  /* 0x00000005060085a7 */ /* 0x000e64000800007f */
[----:B-1----:R-:W-:Y:S05]  /*5dc0*/  @!P0 BRA `(.L_x_122) ;  /* 0xfffffffc00f08947 */ /* 0x002fea000383ffff */
[----:B------:R-:W-:Y:S05]  /*5dd0*/  BRA `(.L_x_138) ;  /* 0xfffffff800b87947 */ /* 0x000fea000383ffff */
.L_x_123:
[----:B-1----:R1:W2:Y:S02]  /*5de0*/  SYNCS.PHASECHK.TRANS64.TRYWAIT P0, [R9+URZ], R4 ;  /* 0x00000004090075a7 */ /* 0x0022a4000800017f */
[----:B--2---:R-:W-:Y:S05]  /*5df0*/  @!P0 NANOSLEEP.SYNCS 0x989680 ;  /* 0x009896800000895d */ /* 0x004fea0003900000 */
[----:B------:R-:W2:Y:S02]  /*5e00*/  @!P0 SYNCS.PHASECHK.TRANS64 P0, [R9+URZ], R4 ;  /* 0x00000004090085a7 */ /* 0x000ea4000800007f */
[----:B--2---:R-:W-:Y:S05]  /*5e10*/  @!P0 BRA `(.L_x_123) ;  /* 0xfffffffc00f08947 */ /* 0x004fea000383ffff */
[----:B------:R-:W-:Y:S05]  /*5e20*/  BRA `(.L_x_139) ;  /* 0xfffffff800c07947 */ /* 0x000fea000383ffff */
.L_x_140:
[----:B------:R-:W-:-:S00]  /*5e30*/  BRA `(.L_x_140) ;  /* 0xfffffffc00fc7947 */ /* 0x000fc0000383ffff */
[----:B------:R-:W-:-:S00]  /*5e40*/  NOP ;  /* 0x0000000000007918 */ /* 0x000fc00000000000 */
        /* <DEDUP_REMOVED lines=11> */
.L_x_141:


//--------------------- .nv.global.init           --------------------------
	.section	.nv.global.init,"aw",@progbits
.nv.global.init:
	.type		$str$22,@object
	.size		$str$22,($str$23 - $str$22)
$str$22:
        /*0000*/ 	.byte	0x6b, 0x5f, 0x74, 0x69, 0x6c, 0x65, 0x5f, 0x63, 0x6f, 0x75, 0x6e, 0x74, 0x20, 0x3e, 0x3d, 0x20
        /*0010*/ 	.byte	0x31, 0x00
	.type		$str$23,@object
	.size		$str$23,(__unnamed_1 - $str$23)
$str$23:
        /*0012*/ 	.byte	0x2f, 0x74, 0x6d, 0x70, 0x2f, 0x63, 0x75, 0x74, 0x6c, 0x61, 0x73, 0x73, 0x5f, 0x73, 0x77, 0x65
        /*0022*/ 	.byte	0x65, 0x70, 0x5f, 0x73, 0x72, 0x63, 0x2f, 0x69, 0x6e, 0x63, 0x6c, 0x75, 0x64, 0x65, 0x2f, 0x63
        /*0032*/ 	.byte	0x75, 0x74, 0x6c, 0x61, 0x73, 0x73, 0x2f, 0x67, 0x65, 0x6d, 0x6d, 0x2f, 0x63, 0x6f, 0x6c, 0x6c
        /*0042*/ 	.byte	0x65, 0x63, 0x74, 0x69, 0x76, 0x65, 0x2f, 0x73, 0x6d, 0x39, 0x30, 0x5f, 0x6d, 0x6d, 0x61, 0x5f
        /*0052*/ 	.byte	0x74, 0x6d, 0x61, 0x5f, 0x67, 0x6d, 0x6d, 0x61, 0x5f, 0x73, 0x73, 0x5f, 0x77, 0x61, 0x72, 0x70
        /*0062*/ 	.byte	0x73, 0x70, 0x65, 0x63, 0x69, 0x61, 0x6c, 0x69, 0x7a, 0x65, 0x64, 0x2e, 0x68, 0x70, 0x70, 0x00
	.type		__unnamed_1,@object
	.size		__unnamed_1,(.L_0 - __unnamed_1)
__unnamed_1:
        /*0072*/ 	.byte	0x76, 0x6f, 0x69, 0x64, 0x20, 0x63, 0x75, 0x74, 0x6c, 0x61, 0x73, 0x73, 0x3a, 0x3a, 0x67, 0x65
        /* <DEDUP_REMOVED lines=175> */
.L_0:


//--------------------- .nv.shared._ZN7cutlass13device_kernelINS_4gemm6kernel13GemmUniversalIN4cute5tupleIJiiiiEEENS1_10collective13CollectiveMmaINS1_34MainloopSm90TmaGmmaWarpSpecializedILi9ENS5_IJNS4_1CILi1EEESB_SB_EEENS1_35KernelTmaWarpSpecializedCooperativeEEENS5_IJNSA_ILi128EEENSA_ILi64EEENSA_ILi32EEEEEEfNS5_IJlSB_lEEEfSJ_NS4_8TiledMMAINS4_8MMA_AtomIJNS4_4SM904GMMA29MMA_64x64x8_F32TF32TF32_SS_TNILNSN_7ScaleInE1ELSP_1EEEEEENS4_6LayoutINS5_IJNSA_ILi2EEESB_SB_EEENS5_IJSB_NSA_ILi0EEESV_EEEEENS5_IJNS4_10UnderscoreESY_SY_EEEEENS4_13SM90_TMA_LOADENS4_14ComposedLayoutINS4_7SwizzleILi3ELi4ELi3EEENS4_18smem_ptr_flag_bitsILi32EEENSS_INS5_IJNSA_ILi8EEESH_EEENS5_IJSH_SB_EEEEEEEvNS4_8identityES11_S1B_vS1C_EENS_8epilogue10collective6detail29Sm90TmaWarpSpecializedAdapterINS1F_15DefaultEpilogueIfSJ_SJ_NS1E_6thread17LinearCombinationIfLi1EffLNS1J_9ScaleType4KindE0ELNS_15FloatRoundStyleE2EfEENS1_15EpilogueDefaultEEEEEvvEEEEvNT_6ParamsE --------------------------
	.section	.nv.shared._ZN7cutlass13device_kernelINS_4gemm6kernel13GemmUniversalIN4cute5tupleIJiiiiEEENS1_10collective13CollectiveMmaINS1_34MainloopSm90TmaGmmaWarpSpecializedILi9ENS5_IJNS4_1CILi1EEESB_SB_EEENS1_35KernelTmaWarpSpecializedCooperativeEEENS5_IJNSA_ILi128EEENSA_ILi64EEENSA_ILi32EEEEEEfNS5_IJlSB_lEEEfSJ_NS4_8TiledMMAINS4_8MMA_AtomIJNS4_4SM904GMMA29MMA_64x64x8_F32TF32TF32_SS_TNILNSN_7ScaleInE1ELSP_1EEEEEENS4_6LayoutINS5_IJNSA_ILi2EEESB_SB_EEENS5_IJSB_NSA_ILi0EEESV_EEEEENS5_IJNS4_10UnderscoreESY_SY_EEEEENS4_13SM90_TMA_LOADENS4_14ComposedLayoutINS4_7SwizzleILi3ELi4ELi3EEENS4_18smem_ptr_flag_bitsILi32EEENSS_INS5_IJNSA_ILi8EEESH_EEENS5_IJSH_SB_EEEEEEEvNS4_8identityES11_S1B_vS1C_EENS_8epilogue10collective6detail29Sm90TmaWarpSpecializedAdapterINS1F_15DefaultEpilogueIfSJ_SJ_NS1E_6thread17LinearCombinationIfLi1EffLNS1J_9ScaleType4KindE0ELNS_15FloatRoundStyleE2EfEENS1_15EpilogueDefaultEEEEEvvEEEEvNT_6ParamsE,"aw",@nobits
	.sectionflags	@""
	.align	16
	.zero		1024


//--------------------- .nv.shared.reserved.0     --------------------------
	.section	.nv.shared.reserved.0,"aw",@nobits
	.weak		__nv_reservedSMEM_offset_0_alias
	.size		__nv_reservedSMEM_offset_0_alias, 0, 0
	.other		__nv_reservedSMEM_offset_0_alias,@"STO_CUDA_RESERVED_SHARED STV_DEFAULT"
__nv_reservedSMEM_offset_0_alias:
	.zero		0


//--------------------- .nv.global                --------------------------
	.section	.nv.global,"aw",@nobits
.nv.global:
	.type		_ZN40_INTERNAL_37b95066_4_k_cu_86bbad21_354304cute1_E,@object
	.size		_ZN40_INTERNAL_37b95066_4_k_cu_86bbad21_354304cute1_E,(_ZN40_INTERNAL_37b95066_4_k_cu_86bbad21_354304cuda3std3__45__cpo6cbeginE - _ZN40_INTERNAL_37b95066_4_k_cu_86bbad21_354304cute1_E)
_ZN40_INTERNAL_37b95066_4_k_cu_86bbad21_354304cute1_E:
	.zero		1
	.type		_ZN40_INTERNAL_37b95066_4_k_cu_86bbad21_354304cuda3std3__45__cpo6cbeginE,@object
	.size		_ZN40_INTERNAL_37b95066_4_k_cu_86bbad21_354304cuda3std3__45__cpo6cbeginE,(_ZN40_INTERNAL_37b95066_4_k_cu_86bbad21_354304cuda3std3__48in_placeE - _ZN40_INTERNAL_37b95066_4_k_cu_86bbad21_354304cuda3std3__45__cpo6cbeginE)
_ZN40_INTERNAL_37b95066_4_k_cu_86bbad21_354304cuda3std3__45__cpo6cbeginE:
	.zero		1
	.type		_ZN40_INTERNAL_37b95066_4_k_cu_86bbad21_354304cuda3std3__48in_placeE,@object
	.size		_ZN40_INTERNAL_37b95066_4_k_cu_86bbad21_354304cuda3std3__48in_placeE,(_ZN40_INTERNAL_37b95066_4_k_cu_86bbad21_354304cuda3std6ranges3__45__cpo9iter_moveE - _ZN40_INTERNAL_37b95066_4_k_cu_86bbad21_354304cuda3std3__48in_placeE)
_ZN40_INTERNAL_37b95066_4_k_cu_86bbad21_354304cuda3std3__48in_placeE:
	.zero		1
	.type		_ZN40_INTERNAL_37b95066_4_k_cu_86bbad21_354304cuda3std6ranges3__45__cpo9iter_moveE,@object
	.size		_ZN40_INTERNAL_37b95066_4_k_cu_86bbad21_354304cuda3std6ranges3__45__cpo9iter_moveE,(_ZN40_INTERNAL_37b95066_4_k_cu_86bbad21_354304cuda3std3__45__cpo5beginE - _ZN40_INTERNAL_37b95066_4_k_cu_86bbad21_354304cuda3std6ranges3__45__cpo9iter_moveE)
_ZN40_INTERNAL_37b95066_4_k_cu_86bbad21_354304cuda3std6ranges3__45__cpo9iter_moveE:
	.zero		1
	.type		_ZN40_INTERNAL_37b95066_4_k_cu_86bbad21_354304cuda3std3__45__cpo5beginE,@object
	.size		_ZN40_INTERNAL_37b95066_4_k_cu_86bbad21_354304cuda3std3__45__cpo5beginE,(_ZN40_INTERNAL_37b95066_4_k_cu_86bbad21_354304cuda3std3__442_GLOBAL__N__37b95066_4_k_cu_86bbad21_354306ignoreE - _ZN40_INTERNAL_37b95066_4_k_cu_86bbad21_354304cuda3std3__45__cpo5beginE)
_ZN40_INTERNAL_37b95066_4_k_cu_86bbad21_354304cuda3std3__45__cpo5beginE:
	.zero		1
	.type		_ZN40_INTERNAL_37b95066_4_k_cu_86bbad21_354304cuda3std3__442_GLOBAL__N__37b95066_4_k_cu_86bbad21_354306ignoreE,@object
	.size		_ZN40_INTERNAL_37b95066_4_k_cu_86bbad21_354304cuda3std3__442_GLOBAL__N__37b95066_4_k_cu_86bbad21_354306ignoreE,(_ZN40_INTERNAL_37b95066_4_k_cu_86bbad21_354304cute7productE - _ZN40_INTERNAL_37b95066_4_k_cu_86bbad21_354304cuda3std3__442_GLOBAL__N__37b95066_4_k_cu_86bbad21_354306ignoreE)
_ZN40_INTERNAL_37b95066_4_k_cu_86bbad21_354304cuda3std3__442_GLOBAL__N__37b95066_4_k_cu_86bbad21_354306ignoreE:
	.zero		1
	.type		_ZN40_INTERNAL_37b95066_4_k_cu_86bbad21_354304cute7productE,@object
	.size		_ZN40_INTERNAL_37b95066_4_k_cu_86bbad21_354304cute7productE,(_ZN40_INTERNAL_37b95066_4_k_cu_86bbad21_354304cuda3std3__45__cpo3endE - _ZN40_INTERNAL_37b95066_4_k_cu_86bbad21_354304cute7productE)
_ZN40_INTERNAL_37b95066_4_k_cu_86bbad21_354304cute7productE:
	.zero		1
	.type		_ZN40_INTERNAL_37b95066_4_k_cu_86bbad21_354304cuda3std3__45__cpo3endE,@object
	.size		_ZN40_INTERNAL_37b95066_4_k_cu_86bbad21_354304cuda3std3__45__cpo3endE,(_ZN40_INTERNAL_37b95066_4_k_cu_86bbad21_354304cuda3std3__419piecewise_constructE - _ZN40_INTERNAL_37b95066_4_k_cu_86bbad21_354304cuda3std3__45__cpo3endE)
_ZN40_INTERNAL_37b95066_4_k_cu_86bbad21_354304cuda3std3__45__cpo3endE:
	.zero		1
	.type		_ZN40_INTERNAL_37b95066_4_k_cu_86bbad21_354304cuda3std3__419piecewise_constructE,@object
	.size		_ZN40_INTERNAL_37b95066_4_k_cu_86bbad21_354304cuda3std3__419piecewise_constructE,(_ZN40_INTERNAL_37b95066_4_k_cu_86bbad21_354304cuda3std3__45__cpo4cendE - _ZN40_INTERNAL_37b95066_4_k_cu_86bbad21_354304cuda3std3__419piecewise_constructE)
_ZN40_INTERNAL_37b95066_4_k_cu_86bbad21_354304cuda3std3__419piecewise_constructE:
	.zero		1
	.type		_ZN40_INTERNAL_37b95066_4_k_cu_86bbad21_354304cuda3std3__45__cpo4cendE,@object
	.size		_ZN40_INTERNAL_37b95066_4_k_cu_86bbad21_354304cuda3std3__45__cpo4cendE,(_ZN40_INTERNAL_37b95066_4_k_cu_86bbad21_354304cuda3std6ranges3__45__cpo4swapE - _ZN40_INTERNAL_37b95066_4_k_cu_86bbad21_354304cuda3std3__45__cpo4cendE)
_ZN40_INTERNAL_37b95066_4_k_cu_86bbad21_354304cuda3std3__45__cpo4cendE:
	.zero		1
	.type		_ZN40_INTERNAL_37b95066_4_k_cu_86bbad21_354304cuda3std6ranges3__45__cpo4swapE,@object
	.size		_ZN40_INTERNAL_37b95066_4_k_cu_86bbad21_354304cuda3std6ranges3__45__cpo4swapE,(.L_8 - _ZN40_INTERNAL_37b95066_4_k_cu_86bbad21_354304cuda3std6ranges3__45__cpo4swapE)
_ZN40_INTERNAL_37b95066_4_k_cu_86bbad21_354304cuda3std6ranges3__45__cpo4swapE:
	.zero		1
.L_8:


//--------------------- .nv.constant0._ZN7cutlass13device_kernelINS_4gemm6kernel13GemmUniversalIN4cute5tupleIJiiiiEEENS1_10collective13CollectiveMmaINS1_34MainloopSm90TmaGmmaWarpSpecializedILi9ENS5_IJNS4_1CILi1EEESB_SB_EEENS1_35KernelTmaWarpSpecializedCooperativeEEENS5_IJNSA_ILi128EEENSA_ILi64EEENSA_ILi32EEEEEEfNS5_IJlSB_lEEEfSJ_NS4_8TiledMMAINS4_8MMA_AtomIJNS4_4SM904GMMA29MMA_64x64x8_F32TF32TF32_SS_TNILNSN_7ScaleInE1ELSP_1EEEEEENS4_6LayoutINS5_IJNSA_ILi2EEESB_SB_EEENS5_IJSB_NSA_ILi0EEESV_EEEEENS5_IJNS4_10UnderscoreESY_SY_EEEEENS4_13SM90_TMA_LOADENS4_14ComposedLayoutINS4_7SwizzleILi3ELi4ELi3EEENS4_18smem_ptr_flag_bitsILi32EEENSS_INS5_IJNSA_ILi8EEESH_EEENS5_IJSH_SB_EEEEEEEvNS4_8identityES11_S1B_vS1C_EENS_8epilogue10collective6detail29Sm90TmaWarpSpecializedAdapterINS1F_15DefaultEpilogueIfSJ_SJ_NS1E_6thread17LinearCombinationIfLi1EffLNS1J_9ScaleType4KindE0ELNS_15FloatRoundStyleE2EfEENS1_15EpilogueDefaultEEEEEvvEEEEvNT_6ParamsE --------------------------
	.section	.nv.constant0._ZN7cutlass13device_kernelINS_4gemm6kernel13GemmUniversalIN4cute5tupleIJiiiiEEENS1_10collective13CollectiveMmaINS1_34MainloopSm90TmaGmmaWarpSpecializedILi9ENS5_IJNS4_1CILi1EEESB_SB_EEENS1_35KernelTmaWarpSpecializedCooperativeEEENS5_IJNSA_ILi128EEENSA_ILi64EEENSA_ILi32EEEEEEfNS5_IJlSB_lEEEfSJ_NS4_8TiledMMAINS4_8MMA_AtomIJNS4_4SM904GMMA29MMA_64x64x8_F32TF32TF32_SS_TNILNSN_7ScaleInE1ELSP_1EEEEEENS4_6LayoutINS5_IJNSA_ILi2EEESB_SB_EEENS5_IJSB_NSA_ILi0EEESV_EEEEENS5_IJNS4_10UnderscoreESY_SY_EEEEENS4_13SM90_TMA_LOADENS4_14ComposedLayoutINS4_7SwizzleILi3ELi4ELi3EEENS4_18smem_ptr_flag_bitsILi32EEENSS_INS5_IJNSA_ILi8EEESH_EEENS5_IJSH_SB_EEEEEEEvNS4_8identityES11_S1B_vS1C_EENS_8epilogue10collective6detail29Sm90TmaWarpSpecializedAdapterINS1F_15DefaultEpilogueIfSJ_SJ_NS1E_6thread17LinearCombinationIfLi1EffLNS1J_9ScaleType4KindE0ELNS_15FloatRoundStyleE2EfEENS1_15EpilogueDefaultEEEEEvvEEEEvNT_6ParamsE,"a",@progbits
	.sectionflags	@""
	.align	4
.nv.constant0._ZN7cutlass13device_kernelINS_4gemm6kernel13GemmUniversalIN4cute5tupleIJiiiiEEENS1_10collective13CollectiveMmaINS1_34MainloopSm90TmaGmmaWarpSpecializedILi9ENS5_IJNS4_1CILi1EEESB_SB_EEENS1_35KernelTmaWarpSpecializedCooperativeEEENS5_IJNSA_ILi128EEENSA_ILi64EEENSA_ILi32EEEEEEfNS5_IJlSB_lEEEfSJ_NS4_8TiledMMAINS4_8MMA_AtomIJNS4_4SM904GMMA29MMA_64x64x8_F32TF32TF32_SS_TNILNSN_7ScaleInE1ELSP_1EEEEEENS4_6LayoutINS5_IJNSA_ILi2EEESB_SB_EEENS5_IJSB_NSA_ILi0EEESV_EEEEENS5_IJNS4_10UnderscoreESY_SY_EEEEENS4_13SM90_TMA_LOADENS4_14ComposedLayoutINS4_7SwizzleILi3ELi4ELi3EEENS4_18smem_ptr_flag_bitsILi32EEENSS_INS5_IJNSA_ILi8EEESH_EEENS5_IJSH_SB_EEEEEEEvNS4_8identityES11_S1B_vS1C_EENS_8epilogue10collective6detail29Sm90TmaWarpSpecializedAdapterINS1F_15DefaultEpilogueIfSJ_SJ_NS1E_6thread17LinearCombinationIfLi1EffLNS1J_9ScaleType4KindE0ELNS_15FloatRoundStyleE2EfEENS1_15EpilogueDefaultEEEEEvvEEEEvNT_6ParamsE:
	.zero		1664


//--------------------- SYMBOLS --------------------------

	.type		.nv.reservedSmem.offset0,@object
	.size		.nv.reservedSmem.offset0,0x4
	.type		__assertfail,@function
